//
// Generated by NVIDIA NVVM Compiler
//
// Compiler Build ID: CL-36424714
// Cuda compilation tools, release 13.0, V13.0.88
// Based on NVVM 20.0.0
//

.version 9.0
.target sm_100
.address_size 64

	// .globl	_Z7computefiiiifffffffffffffff
.extern .func  (.param .b32 func_retval0) vprintf
(
	.param .b64 vprintf_param_0,
	.param .b64 vprintf_param_1
)
;
.global .align 1 .b8 $str[7] = {37, 46, 49, 55, 103, 10};

.visible .entry _Z7computefiiiifffffffffffffff(
	.param .f32 _Z7computefiiiifffffffffffffff_param_0,
	.param .u32 _Z7computefiiiifffffffffffffff_param_1,
	.param .u32 _Z7computefiiiifffffffffffffff_param_2,
	.param .u32 _Z7computefiiiifffffffffffffff_param_3,
	.param .u32 _Z7computefiiiifffffffffffffff_param_4,
	.param .f32 _Z7computefiiiifffffffffffffff_param_5,
	.param .f32 _Z7computefiiiifffffffffffffff_param_6,
	.param .f32 _Z7computefiiiifffffffffffffff_param_7,
	.param .f32 _Z7computefiiiifffffffffffffff_param_8,
	.param .f32 _Z7computefiiiifffffffffffffff_param_9,
	.param .f32 _Z7computefiiiifffffffffffffff_param_10,
	.param .f32 _Z7computefiiiifffffffffffffff_param_11,
	.param .f32 _Z7computefiiiifffffffffffffff_param_12,
	.param .f32 _Z7computefiiiifffffffffffffff_param_13,
	.param .f32 _Z7computefiiiifffffffffffffff_param_14,
	.param .f32 _Z7computefiiiifffffffffffffff_param_15,
	.param .f32 _Z7computefiiiifffffffffffffff_param_16,
	.param .f32 _Z7computefiiiifffffffffffffff_param_17,
	.param .f32 _Z7computefiiiifffffffffffffff_param_18,
	.param .f32 _Z7computefiiiifffffffffffffff_param_19
)
{
	.local .align 8 .b8 	__local_depot0[8];
	.reg .b64 	%SP;
	.reg .b64 	%SPL;
	.reg .pred 	%p<23>;
	.reg .b32 	%r<14>;
	.reg .b32 	%f<141>;
	.reg .b64 	%rd<5>;
	.reg .b64 	%fd<2>;

	mov.u64 	%SPL, __local_depot0;
	cvta.local.u64 	%SP, %SPL;
	ld.param.f32 	%f140, [_Z7computefiiiifffffffffffffff_param_0];
	ld.param.u32 	%r1, [_Z7computefiiiifffffffffffffff_param_1];
	ld.param.u32 	%r2, [_Z7computefiiiifffffffffffffff_param_2];
	ld.param.u32 	%r3, [_Z7computefiiiifffffffffffffff_param_3];
	ld.param.u32 	%r4, [_Z7computefiiiifffffffffffffff_param_4];
	ld.param.f32 	%f35, [_Z7computefiiiifffffffffffffff_param_5];
	ld.param.f32 	%f36, [_Z7computefiiiifffffffffffffff_param_6];
	ld.param.f32 	%f37, [_Z7computefiiiifffffffffffffff_param_7];
	ld.param.f32 	%f38, [_Z7computefiiiifffffffffffffff_param_8];
	ld.param.f32 	%f39, [_Z7computefiiiifffffffffffffff_param_9];
	ld.param.f32 	%f40, [_Z7computefiiiifffffffffffffff_param_10];
	ld.param.f32 	%f26, [_Z7computefiiiifffffffffffffff_param_11];
	ld.param.f32 	%f27, [_Z7computefiiiifffffffffffffff_param_12];
	ld.param.f32 	%f28, [_Z7computefiiiifffffffffffffff_param_13];
	ld.param.f32 	%f29, [_Z7computefiiiifffffffffffffff_param_14];
	ld.param.f32 	%f30, [_Z7computefiiiifffffffffffffff_param_15];
	ld.param.f32 	%f31, [_Z7computefiiiifffffffffffffff_param_16];
	ld.param.f32 	%f32, [_Z7computefiiiifffffffffffffff_param_17];
	ld.param.f32 	%f33, [_Z7computefiiiifffffffffffffff_param_18];
	ld.param.f32 	%f34, [_Z7computefiiiifffffffffffffff_param_19];
	sub.f32 	%f41, %f36, %f37;
	div.rn.f32 	%f42, %f38, %f39;
	sub.f32 	%f43, %f41, %f42;
	sub.f32 	%f44, %f43, %f40;
	add.f32 	%f45, %f35, %f44;
	setp.neu.f32 	%p1, %f140, %f45;
	@%p1 bra 	$L__BB0_29;
	mov.f32 	%f46, 0f00000000;
	sub.f32 	%f47, %f46, %f27;
	div.rn.f32 	%f48, %f26, %f47;
	mov.f32 	%f49, 0f79C2BC11;
	div.rn.f32 	%f50, %f49, %f48;
	setp.leu.f32 	%p2, %f140, %f50;
	setp.lt.s32 	%p3, %r1, 1;
	or.pred  	%p4, %p2, %p3;
	@%p4 bra 	$L__BB0_29;
	div.rn.f32 	%f51, %f28, 0f00000000;
	mov.f32 	%f52, 0f05CC207C;
	sub.f32 	%f1, %f52, %f51;
	div.rn.f32 	%f53, %f29, 0f77FCCE26;
	mov.f32 	%f54, 0fBA708D11;
	mul.rn.f32 	%f55, %f54, %f54;
	fma.rn.f32 	%f56, %f55, 0fBA708D11, 0f00000000;
	fma.rn.f32 	%f57, %f55, 0fB94D4153, 0f3C0885E4;
	fma.rn.f32 	%f58, %f57, %f55, 0fBE2AAAA8;
	fma.rn.f32 	%f59, %f58, %f56, 0fBA708D11;
	mov.f32 	%f60, 0f00000000;
	sub.f32 	%f61, %f60, %f59;
	fma.rn.f32 	%f2, %f61, 0fB909FE1B, %f53;
	div.rn.f32 	%f140, %f30, %f31;
	setp.lt.s32 	%p5, %r4, 1;
	mov.f32 	%f62, 0f05D21A64;
	div.rn.f32 	%f63, %f62, %f33;
	add.f32 	%f64, %f63, 0fF9A91CB0;
	add.f32 	%f65, %f32, %f64;
	abs.f32 	%f66, %f65;
	mov.f32 	%f67, 0f3FB8AA3B;
	mul.rn.f32 	%f68, %f66, %f67;
	cvt.rzi.f32.f32 	%f69, %f68;
	abs.f32 	%f70, %f69;
	setp.gt.f32 	%p6, %f70, 0f42FC0000;
	mov.f32 	%f71, 0f42FC0000;
	copysign.f32 	%f72, %f69, %f71;
	selp.f32 	%f73, %f72, %f69, %p6;
	fma.rn.f32 	%f74, %f73, 0fBF317218, %f66;
	fma.rn.f32 	%f75, %f73, 0f3102E308, %f74;
	mul.f32 	%f4, %f75, 0f3FB8AA3B;
	add.f32 	%f76, %f73, 0f4B40007D;
	mov.b32 	%r5, %f76;
	shl.b32 	%r6, %r5, 23;
	mov.b32 	%f5, %r6;
	@%p5 bra 	$L__BB0_23;
	setp.lt.s32 	%p12, %r2, 1;
	@%p12 bra 	$L__BB0_13;
	setp.lt.s32 	%p18, %r3, 1;
	@%p18 bra 	$L__BB0_9;
	setp.lt.u32 	%p21, %r1, 4;
	@%p21 bra 	$L__BB0_7;
	ex2.approx.ftz.f32 	%f119, %f4;
	mul.f32 	%f120, %f119, %f5;
	mov.f32 	%f121, 0f3E000000;
	div.approx.ftz.f32 	%f122, %f121, %f120;
	fma.rn.f32 	%f123, %f120, 0f40000000, %f122;
	cvt.rpi.f32.f32 	%f138, %f123;
$L__BB0_7:
	and.b32  	%r11, %r1, 3;
	setp.eq.s32 	%p22, %r11, 0;
	@%p22 bra 	$L__BB0_22;
	ex2.approx.ftz.f32 	%f124, %f4;
	mul.f32 	%f125, %f124, %f5;
	mov.f32 	%f126, 0f3E000000;
	div.approx.ftz.f32 	%f127, %f126, %f125;
	fma.rn.f32 	%f128, %f125, 0f40000000, %f127;
	cvt.rpi.f32.f32 	%f138, %f128;
	bra.uni 	$L__BB0_22;
$L__BB0_9:
	setp.lt.u32 	%p19, %r1, 4;
	@%p19 bra 	$L__BB0_11;
	ex2.approx.ftz.f32 	%f108, %f4;
	mul.f32 	%f109, %f108, %f5;
	mov.f32 	%f110, 0f3E000000;
	div.approx.ftz.f32 	%f111, %f110, %f109;
	fma.rn.f32 	%f112, %f109, 0f40000000, %f111;
	cvt.rpi.f32.f32 	%f138, %f112;
$L__BB0_11:
	and.b32  	%r10, %r1, 3;
	setp.eq.s32 	%p20, %r10, 0;
	@%p20 bra 	$L__BB0_22;
	ex2.approx.ftz.f32 	%f113, %f4;
	mul.f32 	%f114, %f113, %f5;
	mov.f32 	%f115, 0f3E000000;
	div.approx.ftz.f32 	%f116, %f115, %f114;
	fma.rn.f32 	%f117, %f114, 0f40000000, %f116;
	cvt.rpi.f32.f32 	%f138, %f117;
	bra.uni 	$L__BB0_22;
$L__BB0_13:
	setp.lt.s32 	%p13, %r3, 1;
	@%p13 bra 	$L__BB0_18;
	setp.lt.u32 	%p16, %r1, 4;
	@%p16 bra 	$L__BB0_16;
	ex2.approx.ftz.f32 	%f97, %f4;
	mul.f32 	%f98, %f97, %f5;
	mov.f32 	%f99, 0f3E000000;
	div.approx.ftz.f32 	%f100, %f99, %f98;
	fma.rn.f32 	%f101, %f98, 0f40000000, %f100;
	cvt.rpi.f32.f32 	%f138, %f101;
$L__BB0_16:
	and.b32  	%r9, %r1, 3;
	setp.eq.s32 	%p17, %r9, 0;
	@%p17 bra 	$L__BB0_22;
	ex2.approx.ftz.f32 	%f102, %f4;
	mul.f32 	%f103, %f102, %f5;
	mov.f32 	%f104, 0f3E000000;
	div.approx.ftz.f32 	%f105, %f104, %f103;
	fma.rn.f32 	%f106, %f103, 0f40000000, %f105;
	cvt.rpi.f32.f32 	%f138, %f106;
	bra.uni 	$L__BB0_22;
$L__BB0_18:
	setp.lt.u32 	%p14, %r1, 4;
	@%p14 bra 	$L__BB0_20;
	ex2.approx.ftz.f32 	%f86, %f4;
	mul.f32 	%f87, %f86, %f5;
	mov.f32 	%f88, 0f3E000000;
	div.approx.ftz.f32 	%f89, %f88, %f87;
	fma.rn.f32 	%f90, %f87, 0f40000000, %f89;
	cvt.rpi.f32.f32 	%f138, %f90;
$L__BB0_20:
	and.b32  	%r8, %r1, 3;
	setp.eq.s32 	%p15, %r8, 0;
	@%p15 bra 	$L__BB0_22;
	ex2.approx.ftz.f32 	%f91, %f4;
	mul.f32 	%f92, %f91, %f5;
	mov.f32 	%f93, 0f3E000000;
	div.approx.ftz.f32 	%f94, %f93, %f92;
	fma.rn.f32 	%f95, %f92, 0f40000000, %f94;
	cvt.rpi.f32.f32 	%f138, %f95;
$L__BB0_22:
	mov.f32 	%f129, 0f00000009;
	div.rn.f32 	%f130, %f129, %f138;
	mov.f32 	%f131, 0f00000330;
	div.rn.f32 	%f132, %f131, %f130;
	mul.f32 	%f133, %f34, %f132;
	mul.f32 	%f140, %f133, 0f80000000;
	bra.uni 	$L__BB0_29;
$L__BB0_23:
	setp.lt.s32 	%p7, %r2, 1;
	@%p7 bra 	$L__BB0_30;
	setp.gt.s32 	%p9, %r3, 0;
	@%p9 bra 	$L__BB0_29;
	setp.lt.u32 	%p10, %r1, 4;
	@%p10 bra 	$L__BB0_27;
	sqrt.rn.f32 	%f79, %f2;
	mov.f32 	%f80, 0f3E3A60D4;
	div.rn.f32 	%f81, %f80, %f79;
	mul.f32 	%f140, %f81, 0f781EDB5B;
$L__BB0_27:
	and.b32  	%r7, %r1, 3;
	setp.eq.s32 	%p11, %r7, 0;
	@%p11 bra 	$L__BB0_29;
	sqrt.rn.f32 	%f82, %f2;
	mov.f32 	%f83, 0f3E3A60D4;
	div.rn.f32 	%f84, %f83, %f82;
	mul.f32 	%f140, %f84, 0f781EDB5B;
$L__BB0_29:
	add.u64 	%rd1, %SP, 0;
	add.u64 	%rd2, %SPL, 0;
	cvt.f64.f32 	%fd1, %f140;
	st.local.f64 	[%rd2], %fd1;
	mov.u64 	%rd3, $str;
	cvta.global.u64 	%rd4, %rd3;
	{ // callseq 0, 0
	.param .b64 param0;
	st.param.b64 	[param0], %rd4;
	.param .b64 param1;
	st.param.b64 	[param1], %rd1;
	.param .b32 retval0;
	call.uni (retval0), 
	vprintf, 
	(
	param0, 
	param1
	);
	ld.param.b32 	%r12, [retval0];
	} // callseq 0
	ret;
$L__BB0_30:
	setp.gt.s32 	%p8, %r3, 0;
	neg.f32 	%f77, %f1;
	selp.f32 	%f140, %f140, %f77, %p8;
	bra.uni 	$L__BB0_29;

}


// ===== COMPILED SASS (sm_100) =====

	.target	sm_100

	.elftype	@"ET_EXEC"


//--------------------- .note.nv.tkinfo           --------------------------
	.section	.note.nv.tkinfo,"",@"SHT_NOTE"
	.sectionflags	@"SHF_NOTE_NV_TKINFO"
	.tkinfo
        /*0018*/ 	.word	0x00000002
        /*0030*/ 	.string	""
        /*0030*/ 	.string	"ptxas"
        /*0030*/ 	.string	"Cuda compilation tools, release 13.0, V13.0.88"
        /*0030*/ 	.string	"Build cuda_13.0.r13.0/compiler.36424714_0"
        /*0030*/ 	.string	"-arch sm_100 -m 64 "



//--------------------- .note.nv.cuinfo           --------------------------
	.section	.note.nv.cuinfo,"",@"SHT_NOTE"
	.sectionflags	@"SHF_NOTE_NV_CUINFO"
        /*0018*/ 	.short	0x0002
        /*001a*/ 	.short	0x0064
        /*001c*/ 	.short	0x0082
	.zero		2


//--------------------- .nv.info                  --------------------------
	.section	.nv.info,"",@"SHT_CUDA_INFO"
	.align	4


	//----- nvinfo : EIATTR_REGCOUNT
	.align		4
        /*0000*/ 	.byte	0x04, 0x2f
        /*0002*/ 	.short	(.L_2 - .L_1)
	.align		4
.L_1:
        /*0004*/ 	.word	index@(_Z7computefiiiifffffffffffffff)
        /*0008*/ 	.word	0x00000018


	//----- nvinfo : EIATTR_FRAME_SIZE
	.align		4
.L_2:
        /*000c*/ 	.byte	0x04, 0x11
        /*000e*/ 	.short	(.L_4 - .L_3)
	.align		4
.L_3:
        /*0010*/ 	.word	index@($__internal_1_$__cuda_sm3x_div_rn_noftz_f32_slowpath)
        /*0014*/ 	.word	0x00000008


	//----- nvinfo : EIATTR_FRAME_SIZE
	.align		4
.L_4:
        /*0018*/ 	.byte	0x04, 0x11
        /*001a*/ 	.short	(.L_6 - .L_5)
	.align		4
.L_5:
        /*001c*/ 	.word	index@($__internal_0_$__cuda_sm20_sqrt_rn_f32_slowpath)
        /*0020*/ 	.word	0x00000008


	//----- nvinfo : EIATTR_FRAME_SIZE
	.align		4
.L_6:
        /*0024*/ 	.byte	0x04, 0x11
        /*0026*/ 	.short	(.L_8 - .L_7)
	.align		4
.L_7:
        /*0028*/ 	.word	index@(_Z7computefiiiifffffffffffffff)
        /*002c*/ 	.word	0x00000008


	//----- nvinfo : EIATTR_MIN_STACK_SIZE
	.align		4
.L_8:
        /*0030*/ 	.byte	0x04, 0x12
        /*0032*/ 	.short	(.L_10 - .L_9)
	.align		4
.L_9:
        /*0034*/ 	.word	index@(_Z7computefiiiifffffffffffffff)
        /*0038*/ 	.word	0x00000008
.L_10:


//--------------------- .nv.compat                --------------------------
	.section	.nv.compat,"",@"SHT_CUDA_COMPAT_INFO"
	.align	4
        /*0000*/ 	.byte	0x02, 0x09, 0x00, 0x00, 0x02, 0x02, 0x01, 0x00, 0x02, 0x05, 0x05, 0x00, 0x03, 0x07, 0x01, 0x01
        /*0010*/ 	.byte	0x02, 0x03, 0x00, 0x00, 0x02, 0x06, 0x01, 0x00, 0x04, 0x0b, 0x08, 0x00, 0x01, 0x00, 0x00, 0x00
        /*0020*/ 	.byte	0x00, 0x00, 0x00, 0x00


//--------------------- .nv.info._Z7computefiiiifffffffffffffff --------------------------
	.section	.nv.info._Z7computefiiiifffffffffffffff,"",@"SHT_CUDA_INFO"
	.sectionflags	@""
	.align	4


	//----- nvinfo : EIATTR_CUDA_API_VERSION
	.align		4
        /*0000*/ 	.byte	0x04, 0x37
        /*0002*/ 	.short	(.L_12 - .L_11)
.L_11:
        /*0004*/ 	.word	0x00000082


	//----- nvinfo : EIATTR_KPARAM_INFO
	.align		4
.L_12:
        /*0008*/ 	.byte	0x04, 0x17
        /*000a*/ 	.short	(.L_14 - .L_13)
.L_13:
        /*000c*/ 	.word	0x00000000
        /*0010*/ 	.short	0x0013
        /*0012*/ 	.short	0x004c
        /*0014*/ 	.byte	0x00, 0xf0, 0x11, 0x00


	//----- nvinfo : EIATTR_KPARAM_INFO
	.align		4
.L_14:
        /*0018*/ 	.byte	0x04, 0x17
        /*001a*/ 	.short	(.L_16 - .L_15)
.L_15:
        /*001c*/ 	.word	0x00000000
        /*0020*/ 	.short	0x0012
        /*0022*/ 	.short	0x0048
        /*0024*/ 	.byte	0x00, 0xf0, 0x11, 0x00


	//----- nvinfo : EIATTR_KPARAM_INFO
	.align		4
.L_16:
        /*0028*/ 	.byte	0x04, 0x17
        /*002a*/ 	.short	(.L_18 - .L_17)
.L_17:
        /*002c*/ 	.word	0x00000000
        /*0030*/ 	.short	0x0011
        /*0032*/ 	.short	0x0044
        /*0034*/ 	.byte	0x00, 0xf0, 0x11, 0x00


	//----- nvinfo : EIATTR_KPARAM_INFO
	.align		4
.L_18:
        /*0038*/ 	.byte	0x04, 0x17
        /*003a*/ 	.short	(.L_20 - .L_19)
.L_19:
        /*003c*/ 	.word	0x00000000
        /*0040*/ 	.short	0x0010
        /*0042*/ 	.short	0x0040
        /*0044*/ 	.byte	0x00, 0xf0, 0x11, 0x00


	//----- nvinfo : EIATTR_KPARAM_INFO
	.align		4
.L_20:
        /*0048*/ 	.byte	0x04, 0x17
        /*004a*/ 	.short	(.L_22 - .L_21)
.L_21:
        /*004c*/ 	.word	0x00000000
        /*0050*/ 	.short	0x000f
        /*0052*/ 	.short	0x003c
        /*0054*/ 	.byte	0x00, 0xf0, 0x11, 0x00


	//----- nvinfo : EIATTR_KPARAM_INFO
	.align		4
.L_22:
        /*0058*/ 	.byte	0x04, 0x17
        /*005a*/ 	.short	(.L_24 - .L_23)
.L_23:
        /*005c*/ 	.word	0x00000000
        /*0060*/ 	.short	0x000e
        /*0062*/ 	.short	0x0038
        /*0064*/ 	.byte	0x00, 0xf0, 0x11, 0x00


	//----- nvinfo : EIATTR_KPARAM_INFO
	.align		4
.L_24:
        /*0068*/ 	.byte	0x04, 0x17
        /*006a*/ 	.short	(.L_26 - .L_25)
.L_25:
        /*006c*/ 	.word	0x00000000
        /*0070*/ 	.short	0x000d
        /*0072*/ 	.short	0x0034
        /*0074*/ 	.byte	0x00, 0xf0, 0x11, 0x00


	//----- nvinfo : EIATTR_KPARAM_INFO
	.align		4
.L_26:
        /*0078*/ 	.byte	0x04, 0x17
        /*007a*/ 	.short	(.L_28 - .L_27)
.L_27:
        /*007c*/ 	.word	0x00000000
        /*0080*/ 	.short	0x000c
        /*0082*/ 	.short	0x0030
        /*0084*/ 	.byte	0x00, 0xf0, 0x11, 0x00


	//----- nvinfo : EIATTR_KPARAM_INFO
	.align		4
.L_28:
        /*0088*/ 	.byte	0x04, 0x17
        /*008a*/ 	.short	(.L_30 - .L_29)
.L_29:
        /*008c*/ 	.word	0x00000000
        /*0090*/ 	.short	0x000b
        /*0092*/ 	.short	0x002c
        /*0094*/ 	.byte	0x00, 0xf0, 0x11, 0x00


	//----- nvinfo : EIATTR_KPARAM_INFO
	.align		4
.L_30:
        /*0098*/ 	.byte	0x04, 0x17
        /*009a*/ 	.short	(.L_32 - .L_31)
.L_31:
        /*009c*/ 	.word	0x00000000
        /*00a0*/ 	.short	0x000a
        /*00a2*/ 	.short	0x0028
        /*00a4*/ 	.byte	0x00, 0xf0, 0x11, 0x00


	//----- nvinfo : EIATTR_KPARAM_INFO
	.align		4
.L_32:
        /*00a8*/ 	.byte	0x04, 0x17
        /*00aa*/ 	.short	(.L_34 - .L_33)
.L_33:
        /*00ac*/ 	.word	0x00000000
        /*00b0*/ 	.short	0x0009
        /*00b2*/ 	.short	0x0024
        /*00b4*/ 	.byte	0x00, 0xf0, 0x11, 0x00


	//----- nvinfo : EIATTR_KPARAM_INFO
	.align		4
.L_34:
        /*00b8*/ 	.byte	0x04, 0x17
        /*00ba*/ 	.short	(.L_36 - .L_35)
.L_35:
        /*00bc*/ 	.word	0x00000000
        /*00c0*/ 	.short	0x0008
        /*00c2*/ 	.short	0x0020
        /*00c4*/ 	.byte	0x00, 0xf0, 0x11, 0x00


	//----- nvinfo : EIATTR_KPARAM_INFO
	.align		4
.L_36:
        /*00c8*/ 	.byte	0x04, 0x17
        /*00ca*/ 	.short	(.L_38 - .L_37)
.L_37:
        /*00cc*/ 	.word	0x00000000
        /*00d0*/ 	.short	0x0007
        /*00d2*/ 	.short	0x001c
        /*00d4*/ 	.byte	0x00, 0xf0, 0x11, 0x00


	//----- nvinfo : EIATTR_KPARAM_INFO
	.align		4
.L_38:
        /*00d8*/ 	.byte	0x04, 0x17
        /*00da*/ 	.short	(.L_40 - .L_39)
.L_39:
        /*00dc*/ 	.word	0x00000000
        /*00e0*/ 	.short	0x0006
        /*00e2*/ 	.short	0x0018
        /*00e4*/ 	.byte	0x00, 0xf0, 0x11, 0x00


	//----- nvinfo : EIATTR_KPARAM_INFO
	.align		4
.L_40:
        /*00e8*/ 	.byte	0x04, 0x17
        /*00ea*/ 	.short	(.L_42 - .L_41)
.L_41:
        /*00ec*/ 	.word	0x00000000
        /*00f0*/ 	.short	0x0005
        /*00f2*/ 	.short	0x0014
        /*00f4*/ 	.byte	0x00, 0xf0, 0x11, 0x00


	//----- nvinfo : EIATTR_KPARAM_INFO
	.align		4
.L_42:
        /*00f8*/ 	.byte	0x04, 0x17
        /*00fa*/ 	.short	(.L_44 - .L_43)
.L_43:
        /*00fc*/ 	.word	0x00000000
        /*0100*/ 	.short	0x0004
        /*0102*/ 	.short	0x0010
        /*0104*/ 	.byte	0x00, 0xf0, 0x11, 0x00


	//----- nvinfo : EIATTR_KPARAM_INFO
	.align		4
.L_44:
        /*0108*/ 	.byte	0x04, 0x17
        /*010a*/ 	.short	(.L_46 - .L_45)
.L_45:
        /*010c*/ 	.word	0x00000000
        /*0110*/ 	.short	0x0003
        /*0112*/ 	.short	0x000c
        /*0114*/ 	.byte	0x00, 0xf0, 0x11, 0x00


	//----- nvinfo : EIATTR_KPARAM_INFO
	.align		4
.L_46:
        /*0118*/ 	.byte	0x04, 0x17
        /*011a*/ 	.short	(.L_48 - .L_47)
.L_47:
        /*011c*/ 	.word	0x00000000
        /*0120*/ 	.short	0x0002
        /*0122*/ 	.short	0x0008
        /*0124*/ 	.byte	0x00, 0xf0, 0x11, 0x00


	//----- nvinfo : EIATTR_KPARAM_INFO
	.align		4
.L_48:
        /*0128*/ 	.byte	0x04, 0x17
        /*012a*/ 	.short	(.L_50 - .L_49)
.L_49:
        /*012c*/ 	.word	0x00000000
        /*0130*/ 	.short	0x0001
        /*0132*/ 	.short	0x0004
        /*0134*/ 	.byte	0x00, 0xf0, 0x11, 0x00


	//----- nvinfo : EIATTR_KPARAM_INFO
	.align		4
.L_50:
        /*0138*/ 	.byte	0x04, 0x17
        /*013a*/ 	.short	(.L_52 - .L_51)
.L_51:
        /*013c*/ 	.word	0x00000000
        /*0140*/ 	.short	0x0000
        /*0142*/ 	.short	0x0000
        /*0144*/ 	.byte	0x00, 0xf0, 0x11, 0x00


	//----- nvinfo : EIATTR_SPARSE_MMA_MASK
	.align		4
.L_52:
        /*0148*/ 	.byte	0x03, 0x50
        /*014a*/ 	.short	0x0000


	//----- nvinfo : EIATTR_MAXREG_COUNT
	.align		4
        /*014c*/ 	.byte	0x03, 0x1b
        /*014e*/ 	.short	0x00ff


	//----- nvinfo : EIATTR_EXTERNS
	.align		4
        /*0150*/ 	.byte	0x04, 0x0f
        /*0152*/ 	.short	(.L_54 - .L_53)


	//   ....[0]....
	.align		4
.L_53:
        /*0154*/ 	.word	index@(vprintf)


	//----- nvinfo : EIATTR_MERCURY_ISA_VERSION
	.align		4
.L_54:
        /*0158*/ 	.byte	0x03, 0x5f
        /*015a*/ 	.short	0x0101


	//----- nvinfo : EIATTR_VRC_CTA_INIT_COUNT
	.align		4
        /*015c*/ 	.byte	0x02, 0x4a
	.zero		1
	.zero		1


	//----- nvinfo : EIATTR_SYSCALL_OFFSETS
	.align		4
        /*0160*/ 	.byte	0x04, 0x46
        /*0162*/ 	.short	(.L_56 - .L_55)


	//   ....[0]....
.L_55:
        /*0164*/ 	.word	0x00001550


	//----- nvinfo : EIATTR_EXIT_INSTR_OFFSETS
	.align		4
.L_56:
        /*0168*/ 	.byte	0x04, 0x1c
        /*016a*/ 	.short	(.L_58 - .L_57)


	//   ....[0]....
.L_57:
        /*016c*/ 	.word	0x00001560


	//----- nvinfo : EIATTR_CRS_STACK_SIZE
	.align		4
.L_58:
        /*0170*/ 	.byte	0x04, 0x1e
        /*0172*/ 	.short	(.L_60 - .L_59)
.L_59:
        /*0174*/ 	.word	0x00000000


	//----- nvinfo : EIATTR_CBANK_PARAM_SIZE
	.align		4
.L_60:
        /*0178*/ 	.byte	0x03, 0x19
        /*017a*/ 	.short	0x0050


	//----- nvinfo : EIATTR_PARAM_CBANK
	.align		4
        /*017c*/ 	.byte	0x04, 0x0a
        /*017e*/ 	.short	(.L_62 - .L_61)
	.align		4
.L_61:
        /*0180*/ 	.word	index@(.nv.constant0._Z7computefiiiifffffffffffffff)
        /*0184*/ 	.short	0x0380
        /*0186*/ 	.short	0x0050


	//----- nvinfo : EIATTR_SW_WAR
	.align		4
.L_62:
        /*0188*/ 	.byte	0x04, 0x36
        /*018a*/ 	.short	(.L_64 - .L_63)
.L_63:
        /*018c*/ 	.word	0x00000008
.L_64:


//--------------------- .nv.callgraph             --------------------------
	.section	.nv.callgraph,"",@"SHT_CUDA_CALLGRAPH"
	.align	4
	.sectionentsize	8
	.align		4
        /*0000*/ 	.word	0x00000000
	.align		4
        /*0004*/ 	.word	0xffffffff
	.align		4
        /*0008*/ 	.word	index@(_Z7computefiiiifffffffffffffff)
	.align		4
        /*000c*/ 	.word	index@(vprintf)
	.align		4
        /*0010*/ 	.word	0x00000000
	.align		4
        /*0014*/ 	.word	0xfffffffe
	.align		4
        /*0018*/ 	.word	0x00000000
	.align		4
        /*001c*/ 	.word	0xfffffffd
	.align		4
        /*0020*/ 	.word	0x00000000
	.align		4
        /*0024*/ 	.word	0xfffffffc


//--------------------- .nv.constant4             --------------------------
	.section	.nv.constant4,"a",@progbits
	.align	8
	.align		8
.nv.constant4:
        /*0000*/ 	.dword	vprintf
	.align		8
        /*0008*/ 	.dword	$str


//--------------------- .text._Z7computefiiiifffffffffffffff --------------------------
	.section	.text._Z7computefiiiifffffffffffffff,"ax",@progbits
	.align	128
        .global         _Z7computefiiiifffffffffffffff
        .type           _Z7computefiiiifffffffffffffff,@function
        .size           _Z7computefiiiifffffffffffffff,(.L_x_34 - _Z7computefiiiifffffffffffffff)
        .other          _Z7computefiiiifffffffffffffff,@"STO_CUDA_ENTRY STV_DEFAULT"
_Z7computefiiiifffffffffffffff:
.text._Z7computefiiiifffffffffffffff:
[----:B------:R-:W0:Y:S08]  /*0000*/  LDC R1, c[0x0][0x37c] ;  /* 0x0000df00ff017b82 */ /* 0x000e300000000800 */
[----:B------:R-:W1:Y:S01]  /*0010*/  LDC.64 R8, c[0x0][0x3a0] ;  /* 0x0000e800ff087b82 */ /* 0x000e620000000a00 */
[----:B------:R-:W2:Y:S01]  /*0020*/  LDCU UR4, c[0x0][0x2f8] ;  /* 0x00005f00ff0477ac */ /* 0x000ea20008000800 */
[----:B0-----:R-:W-:Y:S01]  /*0030*/  IADD3 R1, PT, PT, R1, -0x8, RZ ;  /* 0xfffffff801017810 */ /* 0x001fe20007ffe0ff */
[----:B------:R-:W0:Y:S05]  /*0040*/  LDCU UR6, c[0x0][0x380] ;  /* 0x00007000ff0677ac */ /* 0x000e2a0008000800 */
[----:B------:R-:W3:Y:S01]  /*0050*/  LDC.64 R4, c[0x0][0x398] ;  /* 0x0000e600ff047b82 */ /* 0x000ee20000000a00 */
[----:B------:R-:W4:Y:S01]  /*0060*/  LDCU UR5, c[0x0][0x2fc] ;  /* 0x00005f80ff0577ac */ /* 0x000f220008000800 */
[----:B--2---:R-:W-:Y:S01]  /*0070*/  IADD3 R6, P1, PT, R1, UR4, RZ ;  /* 0x0000000401067c10 */ /* 0x004fe2000ff3e0ff */
[----:B-1----:R-:W1:Y:S03]  /*0080*/  MUFU.RCP R0, R9 ;  /* 0x0000000900007308 */ /* 0x002e660000001000 */
[----:B----4-:R-:W-:-:S05]  /*0090*/  IADD3.X R7, PT, PT, RZ, UR5, RZ, P1, !PT ;  /* 0x00000005ff077c10 */ /* 0x010fca0008ffe4ff */
[----:B------:R-:W2:Y:S01]  /*00a0*/  FCHK P0, R8, R9 ;  /* 0x0000000908007302 */ /* 0x000ea20000000000 */
[----:B---3--:R-:W-:Y:S01]  /*00b0*/  FADD R4, R4, -R5 ;  /* 0x8000000504047221 */ /* 0x008fe20000000000 */
[----:B-1----:R-:W-:-:S04]  /*00c0*/  FFMA R3, R0, -R9, 1 ;  /* 0x3f80000000037423 */ /* 0x002fc80000000809 */
[----:B------:R-:W-:-:S04]  /*00d0*/  FFMA R3, R0, R3, R0 ;  /* 0x0000000300037223 */ /* 0x000fc80000000000 */
[----:B------:R-:W-:-:S04]  /*00e0*/  FFMA R0, R3, R8, RZ ;  /* 0x0000000803007223 */ /* 0x000fc800000000ff */
[----:B------:R-:W-:-:S04]  /*00f0*/  FFMA R2, R0, -R9, R8 ;  /* 0x8000000900027223 */ /* 0x000fc80000000008 */
[----:B------:R-:W-:Y:S01]  /*0100*/  FFMA R3, R3, R2, R0 ;  /* 0x0000000203037223 */ /* 0x000fe20000000000 */
[----:B0-----:R-:W-:Y:S01]  /*0110*/  MOV R0, UR6 ;  /* 0x0000000600007c02 */ /* 0x001fe20008000f00 */
[----:B--2---:R-:W-:Y:S06]  /*0120*/  @!P0 BRA `(.L_x_0) ;  /* 0x0000000000148947 */ /* 0x004fec0003800000 */
[----:B------:R-:W0:Y:S01]  /*0130*/  LDC R2, c[0x0][0x3a0] ;  /* 0x0000e800ff027b82 */ /* 0x000e220000000800 */
[----:B------:R-:W-:-:S07]  /*0140*/  MOV R8, 0x170 ;  /* 0x0000017000087802 */ /* 0x000fce0000000f00 */
[----:B------:R-:W1:Y:S02]  /*0150*/  LDC R3, c[0x0][0x3a4] ;  /* 0x0000e900ff037b82 */ /* 0x000e640000000800 */
[----:B01----:R-:W-:Y:S05]  /*0160*/  CALL.REL.NOINC `($__internal_1_$__cuda_sm3x_div_rn_noftz_f32_slowpath) ;  /* 0x0000001400607944 */ /* 0x003fea0003c00000 */
[----:B------:R-:W-:-:S07]  /*0170*/  MOV R3, R2 ;  /* 0x0000000200037202 */ /* 0x000fce0000000f00 */
.L_x_0:
[----:B------:R-:W0:Y:S01]  /*0180*/  LDCU UR4, c[0x0][0x3a8] ;  /* 0x00007500ff0477ac */ /* 0x000e220008000800 */
[----:B------:R-:W-:Y:S01]  /*0190*/  FADD R3, R4, -R3 ;  /* 0x8000000304037221 */ /* 0x000fe20000000000 */
[----:B------:R-:W1:Y:S01]  /*01a0*/  LDCU UR5, c[0x0][0x394] ;  /* 0x00007280ff0577ac */ /* 0x000e620008000800 */
[----:B------:R-:W2:Y:S02]  /*01b0*/  LDCU UR6, c[0x0][0x380] ;  /* 0x00007000ff0677ac */ /* 0x000ea40008000800 */
[----:B0-----:R-:W-:-:S04]  /*01c0*/  FADD R3, R3, -UR4 ;  /* 0x8000000403037e21 */ /* 0x001fc80008000000 */
[----:B-1----:R-:W-:-:S05]  /*01d0*/  FADD R3, R3, UR5 ;  /* 0x0000000503037e21 */ /* 0x002fca0008000000 */
[----:B--2---:R-:W-:-:S13]  /*01e0*/  FSETP.NEU.AND P0, PT, R3, UR6, PT ;  /* 0x0000000603007c0b */ /* 0x004fda000bf0d000 */
[----:B------:R-:W-:Y:S05]  /*01f0*/  @P0 BRA `(.L_x_1) ;  /* 0x0000001000b40947 */ /* 0x000fea0003800000 */
[----:B------:R-:W0:Y:S02]  /*0200*/  LDCU UR4, c[0x0][0x3b0] ;  /* 0x00007600ff0477ac */ /* 0x000e240008000800 */
[----:B0-----:R-:W-:Y:S01]  /*0210*/  FADD R3, RZ, -UR4 ;  /* 0x80000004ff037e21 */ /* 0x001fe20008000000 */
[----:B------:R-:W0:Y:S03]  /*0220*/  LDCU UR4, c[0x0][0x3ac] ;  /* 0x00007580ff0477ac */ /* 0x000e260008000800 */
[----:B------:R-:W1:Y:S01]  /*0230*/  MUFU.RCP R2, R3 ;  /* 0x0000000300027308 */ /* 0x000e620000001000 */
[----:B0-----:R-:W-:Y:S02]  /*0240*/  IMAD.U32 R8, RZ, RZ, UR4 ;  /* 0x00000004ff087e24 */ /* 0x001fe4000f8e00ff */
[----:B-1----:R-:W-:-:S05]  /*0250*/  FFMA R5, -R3, R2, 1 ;  /* 0x3f80000003057423 */ /* 0x002fca0000000102 */
[----:B------:R-:W0:Y:S01]  /*0260*/  FCHK P0, R8, R3 ;  /* 0x0000000308007302 */ /* 0x000e220000000000 */
[----:B------:R-:W-:-:S04]  /*0270*/  FFMA R2, R2, R5, R2 ;  /* 0x0000000502027223 */ /* 0x000fc80000000002 */
[----:B------:R-:W-:-:S04]  /*0280*/  FFMA R4, R2, UR4, RZ ;  /* 0x0000000402047c23 */ /* 0x000fc800080000ff */
[----:B------:R-:W-:-:S04]  /*0290*/  FFMA R5, -R3, R4, UR4 ;  /* 0x0000000403057e23 */ /* 0x000fc80008000104 */
[----:B------:R-:W-:Y:S01]  /*02a0*/  FFMA R4, R2, R5, R4 ;  /* 0x0000000502047223 */ /* 0x000fe20000000004 */
[----:B0-----:R-:W-:Y:S06]  /*02b0*/  @!P0 BRA `(.L_x_2) ;  /* 0x0000000000108947 */ /* 0x001fec0003800000 */
[----:B------:R-:W0:Y:S01]  /*02c0*/  LDC R2, c[0x0][0x3ac] ;  /* 0x0000eb00ff027b82 */ /* 0x000e220000000800 */
[----:B------:R-:W-:-:S07]  /*02d0*/  MOV R8, 0x2f0 ;  /* 0x000002f000087802 */ /* 0x000fce0000000f00 */
[----:B0-----:R-:W-:Y:S05]  /*02e0*/  CALL.REL.NOINC `($__internal_1_$__cuda_sm3x_div_rn_noftz_f32_slowpath) ;  /* 0x0000001400007944 */ /* 0x001fea0003c00000 */
[----:B------:R-:W-:-:S07]  /*02f0*/  MOV R4, R2 ;  /* 0x0000000200047202 */ /* 0x000fce0000000f00 */
.L_x_2:
[----:B------:R-:W0:Y:S01]  /*0300*/  MUFU.RCP R3, R4 ;  /* 0x0000000400037308 */ /* 0x000e220000001000 */
[----:B------:R-:W-:Y:S02]  /*0310*/  UMOV UR4, 0x79c2bc11 ;  /* 0x79c2bc1100047882 */ /* 0x000fe40000000000 */
[----:B------:R-:W-:-:S05]  /*0320*/  MOV R5, UR4 ;  /* 0x0000000400057c02 */ /* 0x000fca0008000f00 */
[----:B------:R-:W1:Y:S01]  /*0330*/  FCHK P0, R5, R4 ;  /* 0x0000000405007302 */ /* 0x000e620000000000 */
[----:B0-----:R-:W-:-:S04]  /*0340*/  FFMA R2, R3, -R4, 1 ;  /* 0x3f80000003027423 */ /* 0x001fc80000000804 */
[----:B------:R-:W-:-:S04]  /*0350*/  FFMA R2, R3, R2, R3 ;  /* 0x0000000203027223 */ /* 0x000fc80000000003 */
[----:B------:R-:W-:-:S04]  /*0360*/  FFMA R3, R2, 1.26390003805000727059e+35, RZ ;  /* 0x79c2bc1102037823 */ /* 0x000fc800000000ff */
[----:B------:R-:W-:-:S04]  /*0370*/  FFMA R8, R3, -R4, 1.26390003805000727059e+35 ;  /* 0x79c2bc1103087423 */ /* 0x000fc80000000804 */
[----:B------:R-:W-:Y:S01]  /*0380*/  FFMA R3, R2, R8, R3 ;  /* 0x0000000802037223 */ /* 0x000fe20000000003 */
[----:B-1----:R-:W-:Y:S06]  /*0390*/  @!P0 BRA `(.L_x_3) ;  /* 0x0000000000148947 */ /* 0x002fec0003800000 */
[----:B------:R-:W-:Y:S01]  /*03a0*/  HFMA2 R2, -RZ, RZ, 47168, -1.0166015625 ;  /* 0x79c2bc11ff027431 */ /* 0x000fe200000001ff */
[----:B------:R-:W-:Y:S02]  /*03b0*/  MOV R3, R4 ;  /* 0x0000000400037202 */ /* 0x000fe40000000f00 */
[----:B------:R-:W-:-:S07]  /*03c0*/  MOV R8, 0x3e0 ;  /* 0x000003e000087802 */ /* 0x000fce0000000f00 */
[----:B------:R-:W-:Y:S05]  /*03d0*/  CALL.REL.NOINC `($__internal_1_$__cuda_sm3x_div_rn_noftz_f32_slowpath) ;  /* 0x0000001000c47944 */ /* 0x000fea0003c00000 */
[----:B------:R-:W-:-:S07]  /*03e0*/  IMAD.MOV.U32 R3, RZ, RZ, R2 ;  /* 0x000000ffff037224 */ /* 0x000fce00078e0002 */
.L_x_3:
[----:B------:R-:W0:Y:S02]  /*03f0*/  LDC.64 R4, c[0x0][0x380] ;  /* 0x0000e000ff047b82 */ /* 0x000e240000000a00 */
[----:B0-----:R-:W-:-:S04]  /*0400*/  ISETP.GE.AND P0, PT, R5, 0x1, PT ;  /* 0x000000010500780c */ /* 0x001fc80003f06270 */
[----:B------:R-:W-:-:S13]  /*0410*/  FSETP.GEU.OR P0, PT, R3, R4, !P0 ;  /* 0x000000040300720b */ /* 0x000fda000470e400 */
[----:B------:R-:W-:Y:S05]  /*0420*/  @P0 BRA `(.L_x_1) ;  /* 0x0000001000280947 */ /* 0x000fea0003800000 */
[----:B------:R-:W0:Y:S01]  /*0430*/  LDCU UR4, c[0x0][0x3b4] ;  /* 0x00007680ff0477ac */ /* 0x000e220008000800 */
[----:B------:R-:W-:-:S05]  /*0440*/  MOV R3, 0x7f800000 ;  /* 0x7f80000000037802 */ /* 0x000fca0000000f00 */
[----:B------:R-:W-:-:S04]  /*0450*/  FFMA R0, -RZ, R3, 1 ;  /* 0x3f800000ff007423 */ /* 0x000fc80000000103 */
[----:B------:R-:W-:Y:S01]  /*0460*/  FFMA R0, R0, R3, +INF ;  /* 0x7f80000000007423 */ /* 0x000fe20000000003 */
[----:B0-----:R-:W-:-:S03]  /*0470*/  MOV R4, UR4 ;  /* 0x0000000400047c02 */ /* 0x001fc60008000f00 */
[----:B------:R-:W-:Y:S01]  /*0480*/  FFMA R3, R0, UR4, RZ ;  /* 0x0000000400037c23 */ /* 0x000fe200080000ff */
[----:B------:R-:W0:Y:S03]  /*0490*/  FCHK P0, R4, RZ ;  /* 0x000000ff04007302 */ /* 0x000e260000000000 */
[----:B------:R-:W-:-:S04]  /*04a0*/  FFMA R2, -RZ, R3, UR4 ;  /* 0x00000004ff027e23 */ /* 0x000fc80008000103 */
[----:B------:R-:W-:Y:S01]  /*04b0*/  FFMA R5, R0, R2, R3 ;  /* 0x0000000200057223 */ /* 0x000fe20000000003 */
[----:B0-----:R-:W-:Y:S06]  /*04c0*/  @!P0 BRA `(.L_x_4) ;  /* 0x0000000000148947 */ /* 0x001fec0003800000 */
[----:B------:R-:W0:Y:S01]  /*04d0*/  LDC R2, c[0x0][0x3b4] ;  /* 0x0000ed00ff027b82 */ /* 0x000e220000000800 */
[----:B------:R-:W-:Y:S01]  /*04e0*/  HFMA2 R3, -RZ, RZ, 0, 0 ;  /* 0x00000000ff037431 */ /* 0x000fe200000001ff */
[----:B------:R-:W-:-:S07]  /*04f0*/  MOV R8, 0x510 ;  /* 0x0000051000087802 */ /* 0x000fce0000000f00 */
[----:B0-----:R-:W-:Y:S05]  /*0500*/  CALL.REL.NOINC `($__internal_1_$__cuda_sm3x_div_rn_noftz_f32_slowpath) ;  /* 0x0000001000787944 */ /* 0x001fea0003c00000 */
[----:B------:R-:W-:-:S07]  /*0510*/  MOV R5, R2 ;  /* 0x0000000200057202 */ /* 0x000fce0000000f00 */
.L_x_4:
[----:B------:R-:W0:Y:S01]  /*0520*/  LDC R8, c[0x0][0x3b8] ;  /* 0x0000ee00ff087b82 */ /* 0x000e220000000800 */
[----:B------:R-:W-:Y:S02]  /*0530*/  HFMA2 R0, -RZ, RZ, 32704, -24.59375 ;  /* 0x77fcce26ff007431 */ /* 0x000fe400000001ff */
[----:B------:R-:W-:Y:S02]  /*0540*/  IMAD.MOV.U32 R3, RZ, RZ, 0x7019e18 ;  /* 0x07019e18ff037424 */ /* 0x000fe400078e00ff */
[----:B------:R-:W-:Y:S02]  /*0550*/  FADD R5, -R5, 1.9196000680201761113e-35 ;  /* 0x05cc207c05057421 */ /* 0x000fe40000000100 */
[----:B------:R-:W-:-:S04]  /*0560*/  FFMA R0, R3, -R0, 1 ;  /* 0x3f80000003007423 */ /* 0x000fc80000000800 */
[----:B------:R-:W-:Y:S01]  /*0570*/  FFMA R0, R0, R3, 9.7513409378951334197e-35 ;  /* 0x07019e1800007423 */ /* 0x000fe20000000003 */
[----:B0-----:R-:W0:Y:S03]  /*0580*/  FCHK P0, R8, 1.02549999640570652230e+34 ;  /* 0x77fcce2608007902 */ /* 0x001e260000000000 */
[----:B------:R-:W-:-:S04]  /*0590*/  FFMA R3, R0, R8, RZ ;  /* 0x0000000800037223 */ /* 0x000fc800000000ff */
[----:B------:R-:W-:-:S04]  /*05a0*/  FFMA R2, R3, -1.02549999640570652230e+34, R8 ;  /* 0xf7fcce2603027823 */ /* 0x000fc80000000008 */
[----:B------:R-:W-:Y:S01]  /*05b0*/  FFMA R4, R0, R2, R3 ;  /* 0x0000000200047223 */ /* 0x000fe20000000003 */
[----:B0-----:R-:W-:Y:S06]  /*05c0*/  @!P0 BRA `(.L_x_5) ;  /* 0x0000000000148947 */ /* 0x001fec0003800000 */
[----:B------:R-:W0:Y:S01]  /*05d0*/  LDC R2, c[0x0][0x3b8] ;  /* 0x0000ee00ff027b82 */ /* 0x000e220000000800 */
[----:B------:R-:W-:Y:S02]  /*05e0*/  MOV R3, 0x77fcce26 ;  /* 0x77fcce2600037802 */ /* 0x000fe40000000f00 */
[----:B------:R-:W-:-:S07]  /*05f0*/  MOV R8, 0x610 ;  /* 0x0000061000087802 */ /* 0x000fce0000000f00 */
[----:B0-----:R-:W-:Y:S05]  /*0600*/  CALL.REL.NOINC `($__internal_1_$__cuda_sm3x_div_rn_noftz_f32_slowpath) ;  /* 0x0000001000387944 */ /* 0x001fea0003c00000 */
[----:B------:R-:W-:-:S07]  /*0610*/  MOV R4, R2 ;  /* 0x0000000200047202 */ /* 0x000fce0000000f00 */
.L_x_5:
[----:B------:R-:W0:Y:S01]  /*0620*/  LDC R10, c[0x0][0x3c0] ;  /* 0x0000f000ff0a7b82 */ /* 0x000e220000000800 */
[----:B------:R-:W1:Y:S01]  /*0630*/  LDCU UR4, c[0x0][0x3bc] ;  /* 0x00007780ff0477ac */ /* 0x000e620008000800 */
[----:B------:R-:W-:Y:S01]  /*0640*/  MOV R0, 0x356208ce ;  /* 0x356208ce00007802 */ /* 0x000fe20000000f00 */
[----:B------:R-:W-:-:S04]  /*0650*/  IMAD.MOV.U32 R3, RZ, RZ, 0x394d4153 ;  /* 0x394d4153ff037424 */ /* 0x000fc800078e00ff */
[C---:B------:R-:W-:Y:S01]  /*0660*/  FFMA R3, R0.reuse, -R3, 0.0083327032625675201416 ;  /* 0x3c0885e400037423 */ /* 0x040fe20000000803 */
[----:B------:R-:W-:-:S03]  /*0670*/  FFMA R2, R0, -0.00091762939700856804848, RZ ;  /* 0xba708d1100027823 */ /* 0x000fc600000000ff */
[----:B------:R-:W-:-:S04]  /*0680*/  FFMA R3, R3, R0, -0.16666662693023681641 ;  /* 0xbe2aaaa803037423 */ /* 0x000fc80000000000 */
[----:B------:R-:W-:Y:S01]  /*0690*/  FFMA R2, R2, R3, -0.00091762939700856804848 ;  /* 0xba708d1102027423 */ /* 0x000fe20000000003 */
[----:B-1----:R-:W-:-:S03]  /*06a0*/  MOV R11, UR4 ;  /* 0x00000004000b7c02 */ /* 0x002fc60008000f00 */
[----:B------:R-:W-:Y:S01]  /*06b0*/  FADD R3, RZ, -R2 ;  /* 0x80000002ff037221 */ /* 0x000fe20000000000 */
[----:B0-----:R-:W0:Y:S03]  /*06c0*/  MUFU.RCP R8, R10 ;  /* 0x0000000a00087308 */ /* 0x001e260000001000 */
[----:B------:R-:W-:-:S05]  /*06d0*/  FFMA R4, R3, -0.00013159999798517674208, R4 ;  /* 0xb909fe1b03047823 */ /* 0x000fca0000000004 */
[----:B------:R-:W1:Y:S01]  /*06e0*/  FCHK P0, R11, R10 ;  /* 0x0000000a0b007302 */ /* 0x000e620000000000 */
[----:B0-----:R-:W-:-:S04]  /*06f0*/  FFMA R9, R8, -R10, 1 ;  /* 0x3f80000008097423 */ /* 0x001fc8000000080a */
[----:B------:R-:W-:-:S04]  /*0700*/  FFMA R0, R8, R9, R8 ;  /* 0x0000000908007223 */ /* 0x000fc80000000008 */
[----:B------:R-:W-:-:S04]  /*0710*/  FFMA R9, R0, UR4, RZ ;  /* 0x0000000400097c23 */ /* 0x000fc800080000ff */
[----:B------:R-:W-:-:S04]  /*0720*/  FFMA R2, R9, -R10, UR4 ;  /* 0x0000000409027e23 */ /* 0x000fc8000800080a */
[----:B------:R-:W-:Y:S01]  /*0730*/  FFMA R2, R0, R2, R9 ;  /* 0x0000000200027223 */ /* 0x000fe20000000009 */
[----:B-1----:R-:W-:Y:S06]  /*0740*/  @!P0 BRA `(.L_x_6) ;  /* 0x0000000000108947 */ /* 0x002fec0003800000 */
[----:B------:R-:W0:Y:S01]  /*0750*/  LDC R2, c[0x0][0x3bc] ;  /* 0x0000ef00ff027b82 */ /* 0x000e220000000800 */
[----:B------:R-:W-:-:S07]  /*0760*/  MOV R8, 0x790 ;  /* 0x0000079000087802 */ /* 0x000fce0000000f00 */
[----:B------:R-:W1:Y:S02]  /*0770*/  LDC R3, c[0x0][0x3c0] ;  /* 0x0000f000ff037b82 */ /* 0x000e640000000800 */
[----:B01----:R-:W-:Y:S05]  /*0780*/  CALL.REL.NOINC `($__internal_1_$__cuda_sm3x_div_rn_noftz_f32_slowpath) ;  /* 0x0000000c00d87944 */ /* 0x003fea0003c00000 */
.L_x_6:
[----:B------:R-:W0:Y:S01]  /*0790*/  LDC R9, c[0x0][0x3c8] ;  /* 0x0000f200ff097b82 */ /* 0x000e220000000800 */
[----:B------:R-:W-:Y:S01]  /*07a0*/  UMOV UR5, 0x5d21a64 ;  /* 0x05d21a6400057882 */ /* 0x000fe20000000000 */
[----:B------:R-:W1:Y:S01]  /*07b0*/  LDCU UR4, c[0x0][0x390] ;  /* 0x00007200ff0477ac */ /* 0x000e620008000800 */
[----:B------:R-:W-:Y:S01]  /*07c0*/  MOV R10, UR5 ;  /* 0x00000005000a7c02 */ /* 0x000fe20008000f00 */
[----:B-1----:R-:W-:Y:S01]  /*07d0*/  UISETP.GE.AND UP0, UPT, UR4, 0x1, UPT ;  /* 0x000000010400788c */ /* 0x002fe2000bf06270 */
[----:B0-----:R-:W0:Y:S08]  /*07e0*/  MUFU.RCP R0, R9 ;  /* 0x0000000900007308 */ /* 0x001e300000001000 */
[----:B------:R-:W1:Y:S01]  /*07f0*/  FCHK P0, R10, R9 ;  /* 0x000000090a007302 */ /* 0x000e620000000000 */
[----:B0-----:R-:W-:-:S04]  /*0800*/  FFMA R3, R0, -R9, 1 ;  /* 0x3f80000000037423 */ /* 0x001fc80000000809 */
[----:B------:R-:W-:-:S04]  /*0810*/  FFMA R0, R0, R3, R0 ;  /* 0x0000000300007223 */ /* 0x000fc80000000000 */
[----:B------:R-:W-:-:S04]  /*0820*/  FFMA R3, R0, 1.9757999478377608081e-35, RZ ;  /* 0x05d21a6400037823 */ /* 0x000fc800000000ff */
[----:B------:R-:W-:-:S04]  /*0830*/  FFMA R8, R3, -R9, 1.9757999478377608081e-35 ;  /* 0x05d21a6403087423 */ /* 0x000fc80000000809 */
[----:B------:R-:W-:Y:S01]  /*0840*/  FFMA R3, R0, R8, R3 ;  /* 0x0000000800037223 */ /* 0x000fe20000000003 */
[----:B------:R-:W-:Y:S01]  /*0850*/  MOV R0, R2 ;  /* 0x0000000200007202 */ /* 0x000fe20000000f00 */
[----:B-1----:R-:W-:Y:S06]  /*0860*/  @!P0 BRA `(.L_x_7) ;  /* 0x0000000000148947 */ /* 0x002fec0003800000 */
[----:B------:R-:W0:Y:S01]  /*0870*/  LDC R3, c[0x0][0x3c8] ;  /* 0x0000f200ff037b82 */ /* 0x000e220000000800 */
[----:B------:R-:W-:Y:S01]  /*0880*/  HFMA2 R2, -RZ, RZ, 8.881092071533203125e-05, 0.00312042236328125 ;  /* 0x05d21a64ff027431 */ /* 0x000fe200000001ff */
[----:B------:R-:W-:-:S07]  /*0890*/  MOV R8, 0x8b0 ;  /* 0x000008b000087802 */ /* 0x000fce0000000f00 */
[----:B0-----:R-:W-:Y:S05]  /*08a0*/  CALL.REL.NOINC `($__internal_1_$__cuda_sm3x_div_rn_noftz_f32_slowpath) ;  /* 0x0000000c00907944 */ /* 0x001fea0003c00000 */
[----:B------:R-:W-:-:S07]  /*08b0*/  IMAD.MOV.U32 R3, RZ, RZ, R2 ;  /* 0x000000ffff037224 */ /* 0x000fce00078e0002 */
.L_x_7:
[----:B------:R-:W-:Y:S05]  /*08c0*/  BRA.U !UP0, `(.L_x_8) ;  /* 0x0000000508e47547 */ /* 0x000fea000b800000 */
[----:B------:R-:W0:Y:S01]  /*08d0*/  LDCU UR4, c[0x0][0x3c4] ;  /* 0x00007880ff0477ac */ /* 0x000e220008000800 */
[----:B------:R-:W-:Y:S01]  /*08e0*/  FADD R3, R3, -1.09760002589736328315e+35 ;  /* 0xf9a91cb003037421 */ /* 0x000fe20000000000 */
[----:B------:R-:W-:-:S03]  /*08f0*/  MOV R5, 0x42fc0000 ;  /* 0x42fc000000057802 */ /* 0x000fc60000000f00 */
[----:B0-----:R-:W-:Y:S01]  /*0900*/  FADD R3, R3, UR4 ;  /* 0x0000000403037e21 */ /* 0x001fe20008000000 */
[----:B------:R-:W0:Y:S03]  /*0910*/  LDCU UR4, c[0x0][0x388] ;  /* 0x00007100ff0477ac */ /* 0x000e260008000800 */
[----:B------:R-:W-:-:S06]  /*0920*/  FMUL R2, |R3|, 1.4426950216293334961 ;  /* 0x3fb8aa3b03027820 */ /* 0x000fcc0000400200 */
[----:B------:R-:W1:Y:S01]  /*0930*/  FRND.TRUNC R2, R2 ;  /* 0x0000000200027307 */ /* 0x000e62000020d000 */
[----:B0-----:R-:W-:Y:S01]  /*0940*/  UISETP.GE.AND UP0, UPT, UR4, 0x1, UPT ;  /* 0x000000010400788c */ /* 0x001fe2000bf06270 */
[----:B-1----:R-:W-:Y:S02]  /*0950*/  FSETP.GT.AND P0, PT, |R2|, 126, PT ;  /* 0x42fc00000200780b */ /* 0x002fe40003f04200 */
[----:B------:R-:W-:-:S04]  /*0960*/  LOP3.LUT R5, R5, 0x80000000, R2, 0xb8, !PT ;  /* 0x8000000005057812 */ /* 0x000fc800078eb802 */
[----:B------:R-:W-:-:S05]  /*0970*/  FSEL R0, R5, R2, P0 ;  /* 0x0000000205007208 */ /* 0x000fca0000000000 */
[C---:B------:R-:W-:Y:S01]  /*0980*/  FFMA R3, R0.reuse, -0.69314718246459960938, |R3| ;  /* 0xbf31721800037823 */ /* 0x040fe20000000403 */
[----:B------:R-:W-:-:S03]  /*0990*/  FADD R4, R0, 12583037 ;  /* 0x4b40007d00047421 */ /* 0x000fc60000000000 */
[----:B------:R-:W-:Y:S02]  /*09a0*/  FFMA R3, R0, 1.9046542121259335545e-09, R3 ;  /* 0x3102e30800037823 */ /* 0x000fe40000000003 */
[----:B------:R-:W-:Y:S02]  /*09b0*/  SHF.L.U32 R0, R4, 0x17, RZ ;  /* 0x0000001704007819 */ /* 0x000fe400000006ff */
[----:B------:R-:W-:Y:S01]  /*09c0*/  FMUL R4, R3, 1.4426950216293334961 ;  /* 0x3fb8aa3b03047820 */ /* 0x000fe20000400000 */
[----:B------:R-:W-:Y:S06]  /*09d0*/  BRA.U !UP0, `(.L_x_9) ;  /* 0x0000000108947547 */ /* 0x000fec000b800000 */
[----:B------:R-:W0:Y:S02]  /*09e0*/  LDCU UR4, c[0x0][0x38c] ;  /* 0x00007180ff0477ac */ /* 0x000e240008000800 */
[----:B0-----:R-:W-:-:S09]  /*09f0*/  UISETP.GE.AND UP0, UPT, UR4, 0x1, UPT ;  /* 0x000000010400788c */ /* 0x001fd2000bf06270 */
[----:B------:R-:W-:Y:S05]  /*0a00*/  BRA.U !UP0, `(.L_x_10) ;  /* 0x0000000108447547 */ /* 0x000fea000b800000 */
[----:B------:R-:W0:Y:S02]  /*0a10*/  LDC R8, c[0x0][0x384] ;  /* 0x0000e100ff087b82 */ /* 0x000e240000000800 */
[----:B0-----:R-:W-:-:S13]  /*0a20*/  ISETP.GE.U32.AND P0, PT, R8, 0x4, PT ;  /* 0x000000040800780c */ /* 0x001fda0003f06070 */
[----:B------:R-:W0:Y:S02]  /*0a30*/  @P0 MUFU.EX2 R5, R4 ;  /* 0x0000000400050308 */ /* 0x000e240000000800 */
[----:B0-----:R-:W-:-:S06]  /*0a40*/  @P0 FMUL R5, R0, R5 ;  /* 0x0000000500050220 */ /* 0x001fcc0000400000 */
[----:B------:R-:W0:Y:S02]  /*0a50*/  @P0 MUFU.RCP R2, R5 ;  /* 0x0000000500020308 */ /* 0x000e240000001000 */
[----:B0-----:R-:W-:-:S04]  /*0a60*/  @P0 FMUL.FTZ R2, R2, 0.125 ;  /* 0x3e00000002020820 */ /* 0x001fc80000410000 */
[----:B------:R-:W-:-:S04]  /*0a70*/  @P0 FFMA R2, R5, 2, R2 ;  /* 0x4000000005020823 */ /* 0x000fc80000000002 */
[----:B------:R2:W3:Y:S01]  /*0a80*/  @P0 FRND.CEIL R3, R2 ;  /* 0x0000000200030307 */ /* 0x0004e20000209000 */
[----:B------:R-:W-:-:S13]  /*0a90*/  LOP3.LUT P0, RZ, R8, 0x3, RZ, 0xc0, !PT ;  /* 0x0000000308ff7812 */ /* 0x000fda000780c0ff */
[----:B--2---:R-:W-:Y:S05]  /*0aa0*/  @!P0 BRA `(.L_x_11) ;  /* 0x0000000000ec8947 */ /* 0x004fea0003800000 */
[----:B---3--:R-:W0:Y:S02]  /*0ab0*/  MUFU.EX2 R3, R4 ;  /* 0x0000000400037308 */ /* 0x008e240000000800 */
[----:B0-----:R-:W-:-:S06]  /*0ac0*/  FMUL R0, R0, R3 ;  /* 0x0000000300007220 */ /* 0x001fcc0000400000 */
[----:B------:R-:W0:Y:S02]  /*0ad0*/  MUFU.RCP R2, R0 ;  /* 0x0000000000027308 */ /* 0x000e240000001000 */
[----:B0-----:R-:W-:-:S04]  /*0ae0*/  FMUL.FTZ R3, R2, 0.125 ;  /* 0x3e00000002037820 */ /* 0x001fc80000410000 */
[----:B------:R-:W-:-:S06]  /*0af0*/  FFMA R3, R0, 2, R3 ;  /* 0x4000000000037823 */ /* 0x000fcc0000000003 */
[----:B------:R-:W2:Y:S01]  /*0b00*/  FRND.CEIL R3, R3 ;  /* 0x0000000300037307 */ /* 0x000ea20000209000 */
[----:B------:R-:W-:Y:S05]  /*0b10*/  BRA `(.L_x_11) ;  /* 0x0000000000d07947 */ /* 0x000fea0003800000 */
.L_x_10:
[----:B------:R-:W0:Y:S02]  /*0b20*/  LDC R8, c[0x0][0x384] ;  /* 0x0000e100ff087b82 */ /* 0x000e240000000800 */
[----:B0-----:R-:W-:-:S13]  /*0b30*/  ISETP.GE.U32.AND P0, PT, R8, 0x4, PT ;  /* 0x000000040800780c */ /* 0x001fda0003f06070 */
[----:B------:R-:W0:Y:S02]  /*0b40*/  @P0 MUFU.EX2 R5, R4 ;  /* 0x0000000400050308 */ /* 0x000e240000000800 */
[----:B0-----:R-:W-:-:S06]  /*0b50*/  @P0 FMUL R5, R0, R5 ;  /* 0x0000000500050220 */ /* 0x001fcc0000400000 */
[----:B------:R-:W0:Y:S02]  /*0b60*/  @P0 MUFU.RCP R2, R5 ;  /* 0x0000000500020308 */ /* 0x000e240000001000 */
[----:B0-----:R-:W-:-:S04]  /*0b70*/  @P0 FMUL.FTZ R2, R2, 0.125 ;  /* 0x3e00000002020820 */ /* 0x001fc80000410000 */
[----:B------:R-:W-:-:S04]  /*0b80*/  @P0 FFMA R2, R5, 2, R2 ;  /* 0x4000000005020823 */ /* 0x000fc80000000002 */
[----:B------:R0:W1:Y:S01]  /*0b90*/  @P0 FRND.CEIL R3, R2 ;  /* 0x0000000200030307 */ /* 0x0000620000209000 */
[----:B------:R-:W-:-:S13]  /*0ba0*/  LOP3.LUT P0, RZ, R8, 0x3, RZ, 0xc0, !PT ;  /* 0x0000000308ff7812 */ /* 0x000fda000780c0ff */
[----:B0-----:R-:W-:Y:S05]  /*0bb0*/  @!P0 BRA `(.L_x_11) ;  /* 0x0000000000a88947 */ /* 0x001fea0003800000 */
[----:B-1----:R-:W0:Y:S02]  /*0bc0*/  MUFU.EX2 R3, R4 ;  /* 0x0000000400037308 */ /* 0x002e240000000800 */
[----:B0-----:R-:W-:-:S06]  /*0bd0*/  FMUL R0, R0, R3 ;  /* 0x0000000300007220 */ /* 0x001fcc0000400000 */
[----:B------:R-:W0:Y:S02]  /*0be0*/  MUFU.RCP R2, R0 ;  /* 0x0000000000027308 */ /* 0x000e240000001000 */
[----:B0-----:R-:W-:-:S04]  /*0bf0*/  FMUL.FTZ R3, R2, 0.125 ;  /* 0x3e00000002037820 */ /* 0x001fc80000410000 */
[----:B------:R-:W-:-:S06]  /*0c00*/  FFMA R3, R0, 2, R3 ;  /* 0x4000000000037823 */ /* 0x000fcc0000000003 */
[----:B------:R-:W0:Y:S01]  /*0c10*/  FRND.CEIL R3, R3 ;  /* 0x0000000300037307 */ /* 0x000e220000209000 */
[----:B------:R-:W-:Y:S05]  /*0c20*/  BRA `(.L_x_11) ;  /* 0x00000000008c7947 */ /* 0x000fea0003800000 */
.L_x_9:
        /* <DEDUP_REMOVED lines=20> */
.L_x_12:
[----:B------:R-:W0:Y:S02]  /*0d70*/  LDC R2, c[0x0][0x384] ;  /* 0x0000e100ff027b82 */ /* 0x000e240000000800 */
[C---:B0-----:R-:W-:Y:S02]  /*0d80*/  ISETP.GE.U32.AND P0, PT, R2.reuse, 0x4, PT ;  /* 0x000000040200780c */ /* 0x041fe40003f06070 */
[----:B------:R-:W-:-:S11]  /*0d90*/  LOP3.LUT P1, RZ, R2, 0x3, RZ, 0xc0, !PT ;  /* 0x0000000302ff7812 */ /* 0x000fd6000782c0ff */
[----:B------:R-:W0:Y:S08]  /*0da0*/  @P0 MUFU.EX2 R5, R4 ;  /* 0x0000000400050308 */ /* 0x000e300000000800 */
[----:B------:R-:W1:Y:S01]  /*0db0*/  @P1 MUFU.EX2 R9, R4 ;  /* 0x0000000400091308 */ /* 0x000e620000000800 */
[----:B0-----:R-:W-:-:S07]  /*0dc0*/  @P0 FMUL R5, R0, R5 ;  /* 0x0000000500050220 */ /* 0x001fce0000400000 */
[----:B------:R-:W0:Y:S01]  /*0dd0*/  @P0 MUFU.RCP R2, R5 ;  /* 0x0000000500020308 */ /* 0x000e220000001000 */
[----:B-1----:R-:W-:-:S07]  /*0de0*/  @P1 FMUL R9, R0, R9 ;  /* 0x0000000900091220 */ /* 0x002fce0000400000 */
[----:B------:R-:W1:Y:S01]  /*0df0*/  @P1 MUFU.RCP R0, R9 ;  /* 0x0000000900001308 */ /* 0x000e620000001000 */
[----:B0-----:R-:W-:-:S04]  /*0e00*/  @P0 FMUL.FTZ R2, R2, 0.125 ;  /* 0x3e00000002020820 */ /* 0x001fc80000410000 */
[----:B------:R-:W-:Y:S01]  /*0e10*/  @P0 FFMA R2, R5, 2, R2 ;  /* 0x4000000005020823 */ /* 0x000fe20000000002 */
[----:B-1----:R-:W-:-:S03]  /*0e20*/  @P1 FMUL.FTZ R0, R0, 0.125 ;  /* 0x3e00000000001820 */ /* 0x002fc60000410000 */
[----:B------:R4:W5:Y:S01]  /*0e30*/  @P0 FRND.CEIL R3, R2 ;  /* 0x0000000200030307 */ /* 0x0009620000209000 */
[----:B------:R-:W-:-:S07]  /*0e40*/  @P1 FFMA R0, R9, 2, R0 ;  /* 0x4000000009001823 */ /* 0x000fce0000000000 */
[----:B------:R4:W0:Y:S02]  /*0e50*/  @P1 FRND.CEIL R3, R0 ;  /* 0x0000000000031307 */ /* 0x0008240000209000 */
.L_x_11:
[----:B012345:R-:W0:Y:S01]  /*0e60*/  MUFU.RCP R0, R3 ;  /* 0x0000000300007308 */ /* 0x03fe220000001000 */
[----:B------:R-:W-:Y:S02]  /*0e70*/  UMOV UR4, 0x9 ;  /* 0x0000000900047882 */ /* 0x000fe40000000000 */
[----:B------:R-:W-:-:S05]  /*0e80*/  MOV R4, UR4 ;  /* 0x0000000400047c02 */ /* 0x000fca0008000f00 */
[----:B------:R-:W1:Y:S01]  /*0e90*/  FCHK P0, R4, R3 ;  /* 0x0000000304007302 */ /* 0x000e620000000000 */
[----:B0-----:R-:W-:-:S04]  /*0ea0*/  FFMA R5, R0, -R3, 1 ;  /* 0x3f80000000057423 */ /* 0x001fc80000000803 */
[----:B------:R-:W-:-:S04]  /*0eb0*/  FFMA R0, R0, R5, R0 ;  /* 0x0000000500007223 */ /* 0x000fc80000000000 */
[----:B------:R-:W-:-:S04]  /*0ec0*/  FFMA R2, R0, 1.2611686178923353638e-44, RZ ;  /* 0x0000000900027823 */ /* 0x000fc800000000ff */
[----:B------:R-:W-:-:S04]  /*0ed0*/  FFMA R5, R2, -R3, 1.2611686178923353638e-44 ;  /* 0x0000000902057423 */ /* 0x000fc80000000803 */
[----:B------:R-:W-:Y:S01]  /*0ee0*/  FFMA R2, R0, R5, R2 ;  /* 0x0000000500027223 */ /* 0x000fe20000000002 */
[----:B-1----:R-:W-:Y:S06]  /*0ef0*/  @!P0 BRA `(.L_x_13) ;  /* 0x00000000000c8947 */ /* 0x002fec0003800000 */
[----:B------:R-:W-:Y:S01]  /*0f00*/  HFMA2 R2, -RZ, RZ, 0, 5.36441802978515625e-07 ;  /* 0x00000009ff027431 */ /* 0x000fe200000001ff */
[----:B------:R-:W-:-:S07]  /*0f10*/  MOV R8, 0xf30 ;  /* 0x00000f3000087802 */ /* 0x000fce0000000f00 */
[----:B------:R-:W-:Y:S05]  /*0f20*/  CALL.REL.NOINC `($__internal_1_$__cuda_sm3x_div_rn_noftz_f32_slowpath) ;  /* 0x0000000400f07944 */ /* 0x000fea0003c00000 */
.L_x_13:
[----:B------:R-:W0:Y:S01]  /*0f30*/  MUFU.RCP R3, R2 ;  /* 0x0000000200037308 */ /* 0x000e220000001000 */
[----:B------:R-:W-:Y:S02]  /*0f40*/  UMOV UR4, 0x330 ;  /* 0x0000033000047882 */ /* 0x000fe40000000000 */
[----:B------:R-:W-:-:S05]  /*0f50*/  IMAD.U32 R5, RZ, RZ, UR4 ;  /* 0x00000004ff057e24 */ /* 0x000fca000f8e00ff */
[----:B------:R-:W1:Y:S01]  /*0f60*/  FCHK P0, R5, R2 ;  /* 0x0000000205007302 */ /* 0x000e620000000000 */
[----:B0-----:R-:W-:-:S04]  /*0f70*/  FFMA R0, R3, -R2, 1 ;  /* 0x3f80000003007423 */ /* 0x001fc80000000802 */
[----:B------:R-:W-:-:S04]  /*0f80*/  FFMA R0, R3, R0, R3 ;  /* 0x0000000003007223 */ /* 0x000fc80000000003 */
[----:B------:R-:W-:-:S04]  /*0f90*/  FFMA R3, R0, 1.1434595468890507299e-42, RZ ;  /* 0x0000033000037823 */ /* 0x000fc800000000ff */
[----:B------:R-:W-:-:S04]  /*0fa0*/  FFMA R4, R3, -R2, 1.1434595468890507299e-42 ;  /* 0x0000033003047423 */ /* 0x000fc80000000802 */
[----:B------:R-:W-:Y:S01]  /*0fb0*/  FFMA R0, R0, R4, R3 ;  /* 0x0000000400007223 */ /* 0x000fe20000000003 */
[----:B-1----:R-:W-:Y:S06]  /*0fc0*/  @!P0 BRA `(.L_x_14) ;  /* 0x0000000000148947 */ /* 0x002fec0003800000 */
[----:B------:R-:W-:Y:S01]  /*0fd0*/  MOV R3, R2 ;  /* 0x0000000200037202 */ /* 0x000fe20000000f00 */
[----:B------:R-:W-:Y:S01]  /*0fe0*/  HFMA2 R2, -RZ, RZ, 0, 4.863739013671875e-05 ;  /* 0x00000330ff027431 */ /* 0x000fe200000001ff */
[----:B------:R-:W-:-:S07]  /*0ff0*/  MOV R8, 0x1010 ;  /* 0x0000101000087802 */ /* 0x000fce0000000f00 */
[----:B------:R-:W-:Y:S05]  /*1000*/  CALL.REL.NOINC `($__internal_1_$__cuda_sm3x_div_rn_noftz_f32_slowpath) ;  /* 0x0000000400b87944 */ /* 0x000fea0003c00000 */
[----:B------:R-:W-:-:S07]  /*1010*/  MOV R0, R2 ;  /* 0x0000000200007202 */ /* 0x000fce0000000f00 */
.L_x_14:
[----:B------:R-:W0:Y:S02]  /*1020*/  LDCU UR4, c[0x0][0x3cc] ;  /* 0x00007980ff0477ac */ /* 0x000e240008000800 */
[----:B0-----:R-:W-:-:S04]  /*1030*/  FMUL R0, R0, UR4 ;  /* 0x0000000400007c20 */ /* 0x001fc80008400000 */
[----:B------:R-:W-:Y:S01]  /*1040*/  FMUL R0, RZ, -R0 ;  /* 0x80000000ff007220 */ /* 0x000fe20000400000 */
[----:B------:R-:W-:Y:S06]  /*1050*/  BRA `(.L_x_1) ;  /* 0x00000004001c7947 */ /* 0x000fec0003800000 */
.L_x_8:
[----:B------:R-:W0:Y:S02]  /*1060*/  LDC R2, c[0x0][0x388] ;  /* 0x0000e200ff027b82 */ /* 0x000e240000000800 */
[----:B0-----:R-:W-:-:S13]  /*1070*/  ISETP.GE.AND P1, PT, R2, 0x1, PT ;  /* 0x000000010200780c */ /* 0x001fda0003f26270 */
[----:B------:R-:W0:Y:S02]  /*1080*/  @!P1 LDC R2, c[0x0][0x38c] ;  /* 0x0000e300ff029b82 */ /* 0x000e240000000800 */
[----:B0-----:R-:W-:-:S04]  /*1090*/  @!P1 ISETP.GT.AND P0, PT, R2, RZ, PT ;  /* 0x000000ff0200920c */ /* 0x001fc80003f04270 */
[----:B------:R-:W-:Y:S01]  /*10a0*/  @!P1 FSEL R0, R0, -R5, P0 ;  /* 0x8000000500009208 */ /* 0x000fe20000000000 */
[----:B------:R-:W-:Y:S08]  /*10b0*/  @!P1 BRA `(.L_x_1) ;  /* 0x0000000400049947 */ /* 0x000ff00003800000 */
[----:B------:R-:W0:Y:S02]  /*10c0*/  LDCU UR4, c[0x0][0x38c] ;  /* 0x00007180ff0477ac */ /* 0x000e240008000800 */
[----:B0-----:R-:W-:-:S09]  /*10d0*/  UISETP.GT.AND UP0, UPT, UR4, URZ, UPT ;  /* 0x000000ff0400728c */ /* 0x001fd2000bf04270 */
[----:B------:R-:W-:Y:S05]  /*10e0*/  BRA.U UP0, `(.L_x_1) ;  /* 0x0000000100f87547 */ /* 0x000fea000b800000 */
[----:B------:R-:W0:Y:S02]  /*10f0*/  LDCU UR4, c[0x0][0x384] ;  /* 0x00007080ff0477ac */ /* 0x000e240008000800 */
[----:B0-----:R-:W-:-:S09]  /*1100*/  UISETP.GE.U32.AND UP0, UPT, UR4, 0x4, UPT ;  /* 0x000000040400788c */ /* 0x001fd2000bf06070 */
[----:B------:R-:W-:Y:S05]  /*1110*/  BRA.U !UP0, `(.L_x_15) ;  /* 0x0000000108707547 */ /* 0x000fea000b800000 */
[----:B------:R-:W-:Y:S01]  /*1120*/  IADD3 R0, PT, PT, R4, -0xd000000, RZ ;  /* 0xf300000004007810 */ /* 0x000fe20007ffe0ff */
[----:B------:R0:W1:Y:S03]  /*1130*/  MUFU.RSQ R5, R4 ;  /* 0x0000000400057308 */ /* 0x0000660000001400 */
[----:B------:R-:W-:-:S13]  /*1140*/  ISETP.GT.U32.AND P0, PT, R0, 0x727fffff, PT ;  /* 0x727fffff0000780c */ /* 0x000fda0003f04070 */
[----:B0-----:R-:W-:Y:S05]  /*1150*/  @!P0 BRA `(.L_x_16) ;  /* 0x0000000000148947 */ /* 0x001fea0003800000 */
[----:B------:R-:W-:Y:S01]  /*1160*/  IMAD.MOV.U32 R0, RZ, RZ, R4 ;  /* 0x000000ffff007224 */ /* 0x000fe200078e0004 */
[----:B------:R-:W-:-:S07]  /*1170*/  MOV R8, 0x1190 ;  /* 0x0000119000087802 */ /* 0x000fce0000000f00 */
[----:B-1----:R-:W-:Y:S05]  /*1180*/  CALL.REL.NOINC `($__internal_0_$__cuda_sm20_sqrt_rn_f32_slowpath) ;  /* 0x0000000000f87944 */ /* 0x002fea0003c00000 */
[----:B------:R-:W-:Y:S01]  /*1190*/  MOV R3, R0 ;  /* 0x0000000000037202 */ /* 0x000fe20000000f00 */
[----:B------:R-:W-:Y:S06]  /*11a0*/  BRA `(.L_x_17) ;  /* 0x0000000000107947 */ /* 0x000fec0003800000 */
.L_x_16:
[----:B-1----:R-:W-:Y:S01]  /*11b0*/  FMUL.FTZ R3, R4, R5 ;  /* 0x0000000504037220 */ /* 0x002fe20000410000 */
[----:B------:R-:W-:-:S03]  /*11c0*/  FMUL.FTZ R2, R5, 0.5 ;  /* 0x3f00000005027820 */ /* 0x000fc60000410000 */
[----:B------:R-:W-:-:S04]  /*11d0*/  FFMA R0, -R3, R3, R4 ;  /* 0x0000000303007223 */ /* 0x000fc80000000104 */
[----:B------:R-:W-:-:S07]  /*11e0*/  FFMA R3, R0, R2, R3 ;  /* 0x0000000200037223 */ /* 0x000fce0000000003 */
.L_x_17:
[----:B------:R-:W0:Y:S01]  /*11f0*/  MUFU.RCP R0, R3 ;  /* 0x0000000300007308 */ /* 0x000e220000001000 */
[----:B------:R-:W-:Y:S02]  /*1200*/  UMOV UR4, 0x3e3a60d4 ;  /* 0x3e3a60d400047882 */ /* 0x000fe40000000000 */
[----:B------:R-:W-:-:S05]  /*1210*/  MOV R8, UR4 ;  /* 0x0000000400087c02 */ /* 0x000fca0008000f00 */
[----:B------:R-:W1:Y:S01]  /*1220*/  FCHK P0, R8, R3 ;  /* 0x0000000308007302 */ /* 0x000e620000000000 */
[----:B0-----:R-:W-:-:S04]  /*1230*/  FFMA R5, R0, -R3, 1 ;  /* 0x3f80000000057423 */ /* 0x001fc80000000803 */
[----:B------:R-:W-:-:S04]  /*1240*/  FFMA R0, R0, R5, R0 ;  /* 0x0000000500007223 */ /* 0x000fc80000000000 */
[----:B------:R-:W-:-:S04]  /*1250*/  FFMA R2, R0, 0.1820099949836730957, RZ ;  /* 0x3e3a60d400027823 */ /* 0x000fc800000000ff */
[----:B------:R-:W-:-:S04]  /*1260*/  FFMA R5, R2, -R3, 0.1820099949836730957 ;  /* 0x3e3a60d402057423 */ /* 0x000fc80000000803 */
[----:B------:R-:W-:Y:S01]  /*1270*/  FFMA R0, R0, R5, R2 ;  /* 0x0000000500007223 */ /* 0x000fe20000000002 */
[----:B-1----:R-:W-:Y:S06]  /*1280*/  @!P0 BRA `(.L_x_18) ;  /* 0x0000000000108947 */ /* 0x002fec0003800000 */
[----:B------:R-:W-:Y:S01]  /*1290*/  HFMA2 R2, -RZ, RZ, 1.556640625, 618 ;  /* 0x3e3a60d4ff027431 */ /* 0x000fe200000001ff */
[----:B------:R-:W-:-:S07]  /*12a0*/  MOV R8, 0x12c0 ;  /* 0x000012c000087802 */ /* 0x000fce0000000f00 */
[----:B------:R-:W-:Y:S05]  /*12b0*/  CALL.REL.NOINC `($__internal_1_$__cuda_sm3x_div_rn_noftz_f32_slowpath) ;  /* 0x00000004000c7944 */ /* 0x000fea0003c00000 */
[----:B------:R-:W-:-:S07]  /*12c0*/  MOV R0, R2 ;  /* 0x0000000200007202 */ /* 0x000fce0000000f00 */
.L_x_18:
[----:B------:R-:W-:-:S07]  /*12d0*/  FMUL R0, R0, 1.28879993924139262373e+34 ;  /* 0x781edb5b00007820 */ /* 0x000fce0000400000 */
.L_x_15:
[----:B------:R-:W0:Y:S02]  /*12e0*/  LDCU UR4, c[0x0][0x384] ;  /* 0x00007080ff0477ac */ /* 0x000e240008000800 */
[----:B0-----:R-:W-:-:S09]  /*12f0*/  ULOP3.LUT UP0, URZ, UR4, 0x3, URZ, 0xc0, !UPT ;  /* 0x0000000304ff7892 */ /* 0x001fd2000f80c0ff */
        /* <DEDUP_REMOVED lines=10> */
.L_x_19:
[----:B-1----:R-:W-:Y:S01]  /*13a0*/  FMUL.FTZ R3, R4, R5 ;  /* 0x0000000504037220 */ /* 0x002fe20000410000 */
[----:B------:R-:W-:-:S03]  /*13b0*/  FMUL.FTZ R0, R5, 0.5 ;  /* 0x3f00000005007820 */ /* 0x000fc60000410000 */
[----:B------:R-:W-:-:S04]  /*13c0*/  FFMA R4, -R3, R3, R4 ;  /* 0x0000000303047223 */ /* 0x000fc80000000104 */
[----:B------:R-:W-:-:S07]  /*13d0*/  FFMA R3, R4, R0, R3 ;  /* 0x0000000004037223 */ /* 0x000fce0000000003 */
.L_x_20:
        /* <DEDUP_REMOVED lines=14> */
.L_x_21:
[----:B------:R-:W-:-:S07]  /*14c0*/  FMUL R0, R0, 1.28879993924139262373e+34 ;  /* 0x781edb5b00007820 */ /* 0x000fce0000400000 */
.L_x_1:
[----:B------:R-:W0:Y:S01]  /*14d0*/  F2F.F64.F32 R2, R0 ;  /* 0x0000000000027310 */ /* 0x000e220000201800 */
[----:B------:R-:W-:Y:S01]  /*14e0*/  MOV R8, 0x0 ;  /* 0x0000000000087802 */ /* 0x000fe20000000f00 */
[----:B------:R-:W1:Y:S05]  /*14f0*/  LDCU.64 UR4, c[0x4][0x8] ;  /* 0x01000100ff0477ac */ /* 0x000e6a0008000a00 */
[----:B------:R-:W2:Y:S01]  /*1500*/  LDC.64 R8, c[0x4][R8] ;  /* 0x0100000008087b82 */ /* 0x000ea20000000a00 */
[----:B0-----:R0:W-:Y:S01]  /*1510*/  STL.64 [R1], R2 ;  /* 0x0000000201007387 */ /* 0x0011e20000100a00 */
[----:B-1----:R-:W-:Y:S01]  /*1520*/  MOV R4, UR4 ;  /* 0x0000000400047c02 */ /* 0x002fe20008000f00 */
[----:B------:R-:W-:-:S07]  /*1530*/  IMAD.U32 R5, RZ, RZ, UR5 ;  /* 0x00000005ff057e24 */ /* 0x000fce000f8e00ff */
[----:B------:R-:W-:-:S07]  /*1540*/  LEPC R20, `(.L_x_22) ;  /* 0x000000001014794e */ /* 0x000fce0000000000 */
[----:B0-2---:R-:W-:Y:S05]  /*1550*/  CALL.ABS.NOINC R8 ;  /* 0x0000000008007343 */ /* 0x005fea0003c00000 */
.L_x_22:
[----:B------:R-:W-:Y:S05]  /*1560*/  EXIT ;  /* 0x000000000000794d */ /* 0x000fea0003800000 */
        .weak           $__internal_0_$__cuda_sm20_sqrt_rn_f32_slowpath
        .type           $__internal_0_$__cuda_sm20_sqrt_rn_f32_slowpath,@function
        .size           $__internal_0_$__cuda_sm20_sqrt_rn_f32_slowpath,($__internal_1_$__cuda_sm3x_div_rn_noftz_f32_slowpath - $__internal_0_$__cuda_sm20_sqrt_rn_f32_slowpath)
$__internal_0_$__cuda_sm20_sqrt_rn_f32_slowpath:
[----:B------:R-:W-:-:S13]  /*1570*/  LOP3.LUT P0, RZ, R0, 0x7fffffff, RZ, 0xc0, !PT ;  /* 0x7fffffff00ff7812 */ /* 0x000fda000780c0ff */
[----:B------:R-:W-:Y:S01]  /*1580*/  @!P0 MOV R2, R0 ;  /* 0x0000000000028202 */ /* 0x000fe20000000f00 */
[----:B------:R-:W-:Y:S06]  /*1590*/  @!P0 BRA `(.L_x_23) ;  /* 0x0000000000448947 */ /* 0x000fec0003800000 */
[----:B------:R-:W-:-:S13]  /*15a0*/  FSETP.GEU.FTZ.AND P0, PT, R0, RZ, PT ;  /* 0x000000ff0000720b */ /* 0x000fda0003f1e000 */
[----:B------:R-:W-:Y:S01]  /*15b0*/  @!P0 MOV R2, 0x7fffffff ;  /* 0x7fffffff00028802 */ /* 0x000fe20000000f00 */
[----:B------:R-:W-:Y:S06]  /*15c0*/  @!P0 BRA `(.L_x_23) ;  /* 0x0000000000388947 */ /* 0x000fec0003800000 */
[----:B------:R-:W-:-:S13]  /*15d0*/  FSETP.GTU.FTZ.AND P0, PT, |R0|, +INF , PT ;  /* 0x7f8000000000780b */ /* 0x000fda0003f1c200 */
[----:B------:R-:W-:Y:S01]  /*15e0*/  @P0 FADD.FTZ R2, R0, 1 ;  /* 0x3f80000000020421 */ /* 0x000fe20000010000 */
[----:B------:R-:W-:Y:S06]  /*15f0*/  @P0 BRA `(.L_x_23) ;  /* 0x00000000002c0947 */ /* 0x000fec0003800000 */
[----:B------:R-:W-:-:S13]  /*1600*/  FSETP.NEU.FTZ.AND P0, PT, |R0|, +INF , PT ;  /* 0x7f8000000000780b */ /* 0x000fda0003f1d200 */
[----:B------:R-:W-:Y:S01]  /*1610*/  @!P0 MOV R2, R0 ;  /* 0x0000000000028202 */ /* 0x000fe20000000f00 */
[----:B------:R-:W-:Y:S06]  /*1620*/  @!P0 BRA `(.L_x_23) ;  /* 0x0000000000208947 */ /* 0x000fec0003800000 */
[----:B------:R-:W-:-:S04]  /*1630*/  FFMA R0, R0, 1.84467440737095516160e+19, RZ ;  /* 0x5f80000000007823 */ /* 0x000fc800000000ff */
[----:B------:R-:W0:Y:S02]  /*1640*/  MUFU.RSQ R3, R0 ;  /* 0x0000000000037308 */ /* 0x000e240000001400 */
[----:B0-----:R-:W-:Y:S01]  /*1650*/  FMUL.FTZ R5, R0, R3 ;  /* 0x0000000300057220 */ /* 0x001fe20000410000 */
[----:B------:R-:W-:-:S03]  /*1660*/  FMUL.FTZ R3, R3, 0.5 ;  /* 0x3f00000003037820 */ /* 0x000fc60000410000 */
[----:B------:R-:W-:-:S04]  /*1670*/  FADD.FTZ R2, -R5, -RZ ;  /* 0x800000ff05027221 */ /* 0x000fc80000010100 */
[----:B------:R-:W-:-:S04]  /*1680*/  FFMA R2, R5, R2, R0 ;  /* 0x0000000205027223 */ /* 0x000fc80000000000 */
[----:B------:R-:W-:-:S04]  /*1690*/  FFMA R2, R2, R3, R5 ;  /* 0x0000000302027223 */ /* 0x000fc80000000005 */
[----:B------:R-:W-:-:S07]  /*16a0*/  FMUL.FTZ R2, R2, 2.3283064365386962891e-10 ;  /* 0x2f80000002027820 */ /* 0x000fce0000410000 */
.L_x_23:
[----:B------:R-:W-:Y:S01]  /*16b0*/  MOV R0, R2 ;  /* 0x0000000200007202 */ /* 0x000fe20000000f00 */
[----:B------:R-:W-:Y:S01]  /*16c0*/  IMAD.MOV.U32 R3, RZ, RZ, 0x0 ;  /* 0x00000000ff037424 */ /* 0x000fe200078e00ff */
[----:B------:R-:W-:-:S04]  /*16d0*/  MOV R2, R8 ;  /* 0x0000000800027202 */ /* 0x000fc80000000f00 */
[----:B------:R-:W-:Y:S05]  /*16e0*/  RET.REL.NODEC R2 `(_Z7computefiiiifffffffffffffff) ;  /* 0xffffffe802447950 */ /* 0x000fea0003c3ffff */
        .weak           $__internal_1_$__cuda_sm3x_div_rn_noftz_f32_slowpath
        .type           $__internal_1_$__cuda_sm3x_div_rn_noftz_f32_slowpath,@function
        .size           $__internal_1_$__cuda_sm3x_div_rn_noftz_f32_slowpath,(.L_x_34 - $__internal_1_$__cuda_sm3x_div_rn_noftz_f32_slowpath)
$__internal_1_$__cuda_sm3x_div_rn_noftz_f32_slowpath:
[----:B------:R-:W-:Y:S02]  /*16f0*/  SHF.R.U32.HI R10, RZ, 0x17, R3 ;  /* 0x00000017ff0a7819 */ /* 0x000fe40000011603 */
[----:B------:R-:W-:Y:S02]  /*1700*/  SHF.R.U32.HI R9, RZ, 0x17, R2 ;  /* 0x00000017ff097819 */ /* 0x000fe40000011602 */
[----:B------:R-:W-:Y:S02]  /*1710*/  LOP3.LUT R10, R10, 0xff, RZ, 0xc0, !PT ;  /* 0x000000ff0a0a7812 */ /* 0x000fe400078ec0ff */
[----:B------:R-:W-:Y:S02]  /*1720*/  LOP3.LUT R14, R9, 0xff, RZ, 0xc0, !PT ;  /* 0x000000ff090e7812 */ /* 0x000fe400078ec0ff */
[----:B------:R-:W-:Y:S02]  /*1730*/  IADD3 R13, PT, PT, R10, -0x1, RZ ;  /* 0xffffffff0a0d7810 */ /* 0x000fe40007ffe0ff */
[----:B------:R-:W-:-:S02]  /*1740*/  IADD3 R12, PT, PT, R14, -0x1, RZ ;  /* 0xffffffff0e0c7810 */ /* 0x000fc40007ffe0ff */
[----:B------:R-:W-:Y:S02]  /*1750*/  ISETP.GT.U32.AND P0, PT, R13, 0xfd, PT ;  /* 0x000000fd0d00780c */ /* 0x000fe40003f04070 */
[----:B------:R-:W-:Y:S02]  /*1760*/  MOV R11, R3 ;  /* 0x00000003000b7202 */ /* 0x000fe40000000f00 */
[----:B------:R-:W-:-:S13]  /*1770*/  ISETP.GT.U32.OR P0, PT, R12, 0xfd, P0 ;  /* 0x000000fd0c00780c */ /* 0x000fda0000704470 */
[----:B------:R-:W-:Y:S01]  /*1780*/  @!P0 MOV R9, RZ ;  /* 0x000000ff00098202 */ /* 0x000fe20000000f00 */
[----:B------:R-:W-:Y:S06]  /*1790*/  @!P0 BRA `(.L_x_24) ;  /* 0x00000000005c8947 */ /* 0x000fec0003800000 */
[----:B------:R-:W-:Y:S02]  /*17a0*/  FSETP.GTU.FTZ.AND P0, PT, |R2|, +INF , PT ;  /* 0x7f8000000200780b */ /* 0x000fe40003f1c200 */
[----:B------:R-:W-:-:S04]  /*17b0*/  FSETP.GTU.FTZ.AND P1, PT, |R3|, +INF , PT ;  /* 0x7f8000000300780b */ /* 0x000fc80003f3c200 */
[----:B------:R-:W-:-:S13]  /*17c0*/  PLOP3.LUT P0, PT, P0, P1, PT, 0xf8, 0x8f ;  /* 0x00000000008f781c */ /* 0x000fda0000703f70 */
[----:B------:R-:W-:Y:S05]  /*17d0*/  @P0 BRA `(.L_x_25) ;  /* 0x0000000400440947 */ /* 0x000fea0003800000 */
[----:B------:R-:W-:-:S13]  /*17e0*/  LOP3.LUT P0, RZ, R11, 0x7fffffff, R2, 0xc8, !PT ;  /* 0x7fffffff0bff7812 */ /* 0x000fda000780c802 */
[----:B------:R-:W-:Y:S05]  /*17f0*/  @!P0 BRA `(.L_x_26) ;  /* 0x0000000400348947 */ /* 0x000fea0003800000 */
[C---:B------:R-:W-:Y:S02]  /*1800*/  FSETP.NEU.FTZ.AND P2, PT, |R2|.reuse, +INF , PT ;  /* 0x7f8000000200780b */ /* 0x040fe40003f5d200 */
[----:B------:R-:W-:Y:S02]  /*1810*/  FSETP.NEU.FTZ.AND P1, PT, |R3|, +INF , PT ;  /* 0x7f8000000300780b */ /* 0x000fe40003f3d200 */
[----:B------:R-:W-:-:S11]  /*1820*/  FSETP.NEU.FTZ.AND P0, PT, |R2|, +INF , PT ;  /* 0x7f8000000200780b */ /* 0x000fd60003f1d200 */
[----:B------:R-:W-:Y:S05]  /*1830*/  @!P1 BRA !P2, `(.L_x_26) ;  /* 0x0000000400249947 */ /* 0x000fea0005000000 */
[----:B------:R-:W-:-:S04]  /*1840*/  LOP3.LUT P2, RZ, R2, 0x7fffffff, RZ, 0xc0, !PT ;  /* 0x7fffffff02ff7812 */ /* 0x000fc8000784c0ff */
[----:B------:R-:W-:-:S13]  /*1850*/  PLOP3.LUT P1, PT, P1, P2, PT, 0x2f, 0xf2 ;  /* 0x0000000000f2781c */ /* 0x000fda0000f24577 */
[----:B------:R-:W-:Y:S05]  /*1860*/  @P1 BRA `(.L_x_27) ;  /* 0x0000000400101947 */ /* 0x000fea0003800000 */
[----:B------:R-:W-:-:S04]  /*1870*/  LOP3.LUT P1, RZ, R11, 0x7fffffff, RZ, 0xc0, !PT ;  /* 0x7fffffff0bff7812 */ /* 0x000fc8000782c0ff */
[----:B------:R-:W-:-:S13]  /*1880*/  PLOP3.LUT P0, PT, P0, P1, PT, 0x2f, 0xf2 ;  /* 0x0000000000f2781c */ /* 0x000fda0000702577 */
[----:B------:R-:W-:Y:S05]  /*1890*/  @P0 BRA `(.L_x_28) ;  /* 0x0000000000f80947 */ /* 0x000fea0003800000 */
[----:B------:R-:W-:Y:S02]  /*18a0*/  ISETP.GE.AND P0, PT, R12, RZ, PT ;  /* 0x000000ff0c00720c */ /* 0x000fe40003f06270 */
[----:B------:R-:W-:-:S11]  /*18b0*/  ISETP.GE.AND P1, PT, R13, RZ, PT ;  /* 0x000000ff0d00720c */ /* 0x000fd60003f26270 */
[----:B------:R-:W-:Y:S01]  /*18c0*/  @P0 MOV R9, RZ ;  /* 0x000000ff00090202 */ /* 0x000fe20000000f00 */
[----:B------:R-:W-:Y:S02]  /*18d0*/  @!P0 IMAD.MOV.U32 R9, RZ, RZ, -0x40 ;  /* 0xffffffc0ff098424 */ /* 0x000fe400078e00ff */
[----:B------:R-:W-:Y:S01]  /*18e0*/  @!P0 FFMA R2, R2, 1.84467440737095516160e+19, RZ ;  /* 0x5f80000002028823 */ /* 0x000fe200000000ff */
[----:B------:R-:W-:Y:S02]  /*18f0*/  @!P1 FFMA R11, R3, 1.84467440737095516160e+19, RZ ;  /* 0x5f800000030b9823 */ /* 0x000fe400000000ff */
[----:B------:R-:W-:-:S07]  /*1900*/  @!P1 IADD3 R9, PT, PT, R9, 0x40, RZ ;  /* 0x0000004009099810 */ /* 0x000fce0007ffe0ff */
.L_x_24:
[----:B------:R-:W-:-:S04]  /*1910*/  LEA R12, R10, 0xc0800000, 0x17 ;  /* 0xc08000000a0c7811 */ /* 0x000fc800078eb8ff */
[----:B------:R-:W-:Y:S02]  /*1920*/  IADD3 R12, PT, PT, -R12, R11, RZ ;  /* 0x0000000b0c0c7210 */ /* 0x000fe40007ffe1ff */
[----:B------:R-:W-:Y:S02]  /*1930*/  IADD3 R11, PT, PT, R14, -0x7f, RZ ;  /* 0xffffff810e0b7810 */ /* 0x000fe40007ffe0ff */
[----:B------:R0:W1:Y:S01]  /*1940*/  MUFU.RCP R13, R12 ;  /* 0x0000000c000d7308 */ /* 0x0000620000001000 */
[----:B------:R-:W-:Y:S02]  /*1950*/  FADD.FTZ R15, -R12, -RZ ;  /* 0x800000ff0c0f7221 */ /* 0x000fe40000010100 */
[C---:B------:R-:W-:Y:S01]  /*1960*/  IMAD R2, R11.reuse, -0x800000, R2 ;  /* 0xff8000000b027824 */ /* 0x040fe200078e0202 */
[----:B0-----:R-:W-:-:S04]  /*1970*/  IADD3 R12, PT, PT, R11, 0x7f, -R10 ;  /* 0x0000007f0b0c7810 */ /* 0x001fc80007ffe80a */
[----:B------:R-:W-:Y:S01]  /*1980*/  IADD3 R9, PT, PT, R12, R9, RZ ;  /* 0x000000090c097210 */ /* 0x000fe20007ffe0ff */
[----:B-1----:R-:W-:-:S04]  /*1990*/  FFMA R14, R13, R15, 1 ;  /* 0x3f8000000d0e7423 */ /* 0x002fc8000000000f */
[----:B------:R-:W-:-:S04]  /*19a0*/  FFMA R16, R13, R14, R13 ;  /* 0x0000000e0d107223 */ /* 0x000fc8000000000d */
[----:B------:R-:W-:-:S04]  /*19b0*/  FFMA R13, R2, R16, RZ ;  /* 0x00000010020d7223 */ /* 0x000fc800000000ff */
[----:B------:R-:W-:-:S04]  /*19c0*/  FFMA R14, R15, R13, R2 ;  /* 0x0000000d0f0e7223 */ /* 0x000fc80000000002 */
[----:B------:R-:W-:-:S04]  /*19d0*/  FFMA R13, R16, R14, R13 ;  /* 0x0000000e100d7223 */ /* 0x000fc8000000000d */
[----:B------:R-:W-:-:S04]  /*19e0*/  FFMA R14, R15, R13, R2 ;  /* 0x0000000d0f0e7223 */ /* 0x000fc80000000002 */
[----:B------:R-:W-:-:S05]  /*19f0*/  FFMA R2, R16, R14, R13 ;  /* 0x0000000e10027223 */ /* 0x000fca000000000d */
[----:B------:R-:W-:-:S04]  /*1a00*/  SHF.R.U32.HI R10, RZ, 0x17, R2 ;  /* 0x00000017ff0a7819 */ /* 0x000fc80000011602 */
[----:B------:R-:W-:-:S04]  /*1a10*/  LOP3.LUT R10, R10, 0xff, RZ, 0xc0, !PT ;  /* 0x000000ff0a0a7812 */ /* 0x000fc800078ec0ff */
[----:B------:R-:W-:-:S05]  /*1a20*/  IADD3 R15, PT, PT, R10, R9, RZ ;  /* 0x000000090a0f7210 */ /* 0x000fca0007ffe0ff */
[----:B------:R-:W-:-:S05]  /*1a30*/  VIADD R10, R15, 0xffffffff ;  /* 0xffffffff0f0a7836 */ /* 0x000fca0000000000 */
[----:B------:R-:W-:-:S13]  /*1a40*/  ISETP.GE.U32.AND P0, PT, R10, 0xfe, PT ;  /* 0x000000fe0a00780c */ /* 0x000fda0003f06070 */
[----:B------:R-:W-:Y:S05]  /*1a50*/  @!P0 BRA `(.L_x_29) ;  /* 0x0000000000808947 */ /* 0x000fea0003800000 */
[----:B------:R-:W-:-:S13]  /*1a60*/  ISETP.GT.AND P0, PT, R15, 0xfe, PT ;  /* 0x000000fe0f00780c */ /* 0x000fda0003f04270 */
[----:B------:R-:W-:Y:S05]  /*1a70*/  @P0 BRA `(.L_x_30) ;  /* 0x00000000006c0947 */ /* 0x000fea0003800000 */
[----:B------:R-:W-:-:S13]  /*1a80*/  ISETP.GE.AND P0, PT, R15, 0x1, PT ;  /* 0x000000010f00780c */ /* 0x000fda0003f06270 */
[----:B------:R-:W-:Y:S05]  /*1a90*/  @P0 BRA `(.L_x_31) ;  /* 0x0000000000980947 */ /* 0x000fea0003800000 */
[----:B------:R-:W-:Y:S02]  /*1aa0*/  ISETP.GE.AND P0, PT, R15, -0x18, PT ;  /* 0xffffffe80f00780c */ /* 0x000fe40003f06270 */
[----:B------:R-:W-:-:S11]  /*1ab0*/  LOP3.LUT R2, R2, 0x80000000, RZ, 0xc0, !PT ;  /* 0x8000000002027812 */ /* 0x000fd600078ec0ff */
[----:B------:R-:W-:Y:S05]  /*1ac0*/  @!P0 BRA `(.L_x_31) ;  /* 0x00000000008c8947 */ /* 0x000fea0003800000 */
[CCC-:B------:R-:W-:Y:S01]  /*1ad0*/  FFMA.RZ R9, R16.reuse, R14.reuse, R13.reuse ;  /* 0x0000000e10097223 */ /* 0x1c0fe2000000c00d */
[C---:B------:R-:W-:Y:S01]  /*1ae0*/  IADD3 R12, PT, PT, R15.reuse, 0x20, RZ ;  /* 0x000000200f0c7810 */ /* 0x040fe20007ffe0ff */
[CCC-:B------:R-:W-:Y:S01]  /*1af0*/  FFMA.RM R10, R16.reuse, R14.reuse, R13.reuse ;  /* 0x0000000e100a7223 */ /* 0x1c0fe2000000400d */
[----:B------:R-:W-:Y:S02]  /*1b00*/  ISETP.NE.AND P2, PT, R15, RZ, PT ;  /* 0x000000ff0f00720c */ /* 0x000fe40003f45270 */
[----:B------:R-:W-:Y:S01]  /*1b10*/  LOP3.LUT R11, R9, 0x7fffff, RZ, 0xc0, !PT ;  /* 0x007fffff090b7812 */ /* 0x000fe200078ec0ff */
[----:B------:R-:W-:Y:S01]  /*1b20*/  FFMA.RP R9, R16, R14, R13 ;  /* 0x0000000e10097223 */ /* 0x000fe2000000800d */
[----:B------:R-:W-:Y:S02]  /*1b30*/  ISETP.NE.AND P1, PT, R15, RZ, PT ;  /* 0x000000ff0f00720c */ /* 0x000fe40003f25270 */
[----:B------:R-:W-:Y:S02]  /*1b40*/  LOP3.LUT R11, R11, 0x800000, RZ, 0xfc, !PT ;  /* 0x008000000b0b7812 */ /* 0x000fe400078efcff */
[----:B------:R-:W-:-:S02]  /*1b50*/  IADD3 R13, PT, PT, -R15, RZ, RZ ;  /* 0x000000ff0f0d7210 */ /* 0x000fc40007ffe1ff */
[----:B------:R-:W-:Y:S02]  /*1b60*/  SHF.L.U32 R12, R11, R12, RZ ;  /* 0x0000000c0b0c7219 */ /* 0x000fe400000006ff */
[----:B------:R-:W-:Y:S02]  /*1b70*/  FSETP.NEU.FTZ.AND P0, PT, R9, R10, PT ;  /* 0x0000000a0900720b */ /* 0x000fe40003f1d000 */
[----:B------:R-:W-:Y:S02]  /*1b80*/  SEL R10, R13, RZ, P2 ;  /* 0x000000ff0d0a7207 */ /* 0x000fe40001000000 */
[----:B------:R-:W-:Y:S02]  /*1b90*/  ISETP.NE.AND P1, PT, R12, RZ, P1 ;  /* 0x000000ff0c00720c */ /* 0x000fe40000f25270 */
[----:B------:R-:W-:Y:S02]  /*1ba0*/  SHF.R.U32.HI R10, RZ, R10, R11 ;  /* 0x0000000aff0a7219 */ /* 0x000fe4000001160b */
[----:B------:R-:W-:-:S02]  /*1bb0*/  PLOP3.LUT P0, PT, P0, P1, PT, 0xf8, 0x8f ;  /* 0x00000000008f781c */ /* 0x000fc40000703f70 */
[----:B------:R-:W-:Y:S02]  /*1bc0*/  SHF.R.U32.HI R12, RZ, 0x1, R10 ;  /* 0x00000001ff0c7819 */ /* 0x000fe4000001160a */
[----:B------:R-:W-:-:S04]  /*1bd0*/  SEL R9, RZ, 0x1, !P0 ;  /* 0x00000001ff097807 */ /* 0x000fc80004000000 */
[----:B------:R-:W-:-:S04]  /*1be0*/  LOP3.LUT R9, R9, 0x1, R12, 0xf8, !PT ;  /* 0x0000000109097812 */ /* 0x000fc800078ef80c */
[----:B------:R-:W-:-:S04]  /*1bf0*/  LOP3.LUT R9, R9, R10, RZ, 0xc0, !PT ;  /* 0x0000000a09097212 */ /* 0x000fc800078ec0ff */
[----:B------:R-:W-:-:S04]  /*1c00*/  IADD3 R9, PT, PT, R12, R9, RZ ;  /* 0x000000090c097210 */ /* 0x000fc80007ffe0ff */
[----:B------:R-:W-:Y:S01]  /*1c10*/  LOP3.LUT R2, R9, R2, RZ, 0xfc, !PT ;  /* 0x0000000209027212 */ /* 0x000fe200078efcff */
[----:B------:R-:W-:Y:S06]  /*1c20*/  BRA `(.L_x_31) ;  /* 0x0000000000347947 */ /* 0x000fec0003800000 */
.L_x_30:
[----:B------:R-:W-:-:S04]  /*1c30*/  LOP3.LUT R2, R2, 0x80000000, RZ, 0xc0, !PT ;  /* 0x8000000002027812 */ /* 0x000fc800078ec0ff */
[----:B------:R-:W-:Y:S01]  /*1c40*/  LOP3.LUT R2, R2, 0x7f800000, RZ, 0xfc, !PT ;  /* 0x7f80000002027812 */ /* 0x000fe200078efcff */
[----:B------:R-:W-:Y:S06]  /*1c50*/  BRA `(.L_x_31) ;  /* 0x0000000000287947 */ /* 0x000fec0003800000 */
.L_x_29:
[----:B------:R-:W-:Y:S01]  /*1c60*/  LEA R2, R9, R2, 0x17 ;  /* 0x0000000209027211 */ /* 0x000fe200078eb8ff */
[----:B------:R-:W-:Y:S06]  /*1c70*/  BRA `(.L_x_31) ;  /* 0x0000000000207947 */ /* 0x000fec0003800000 */
.L_x_28:
[----:B------:R-:W-:-:S04]  /*1c80*/  LOP3.LUT R2, R11, 0x80000000, R2, 0x48, !PT ;  /* 0x800000000b027812 */ /* 0x000fc800078e4802 */
[----:B------:R-:W-:Y:S01]  /*1c90*/  LOP3.LUT R2, R2, 0x7f800000, RZ, 0xfc, !PT ;  /* 0x7f80000002027812 */ /* 0x000fe200078efcff */
[----:B------:R-:W-:Y:S06]  /*1ca0*/  BRA `(.L_x_31) ;  /* 0x0000000000147947 */ /* 0x000fec0003800000 */
.L_x_27:
[----:B------:R-:W-:Y:S01]  /*1cb0*/  LOP3.LUT R2, R11, 0x80000000, R2, 0x48, !PT ;  /* 0x800000000b027812 */ /* 0x000fe200078e4802 */
[----:B------:R-:W-:Y:S06]  /*1cc0*/  BRA `(.L_x_31) ;  /* 0x00000000000c7947 */ /* 0x000fec0003800000 */
.L_x_26:
[----:B------:R-:W0:Y:S01]  /*1cd0*/  MUFU.RSQ R2, -QNAN ;  /* 0xffc0000000027908 */ /* 0x000e220000001400 */
[----:B------:R-:W-:Y:S05]  /*1ce0*/  BRA `(.L_x_31) ;  /* 0x0000000000047947 */ /* 0x000fea0003800000 */
.L_x_25:
[----:B------:R-:W-:-:S07]  /*1cf0*/  FADD.FTZ R2, R2, R3 ;  /* 0x0000000302027221 */ /* 0x000fce0000010000 */
.L_x_31:
[----:B------:R-:W-:-:S04]  /*1d00*/  HFMA2 R9, -RZ, RZ, 0, 0 ;  /* 0x00000000ff097431 */ /* 0x000fc800000001ff */
[----:B0-----:R-:W-:Y:S05]  /*1d10*/  RET.REL.NODEC R8 `(_Z7computefiiiifffffffffffffff) ;  /* 0xffffffe008b87950 */ /* 0x001fea0003c3ffff */
.L_x_32:
[----:B------:R-:W-:-:S00]  /*1d20*/  BRA `(.L_x_32) ;  /* 0xfffffffc00fc7947 */ /* 0x000fc0000383ffff */
[----:B------:R-:W-:-:S00]  /*1d30*/  NOP ;  /* 0x0000000000007918 */ /* 0x000fc00000000000 */
        /* <DEDUP_REMOVED lines=12> */
.L_x_34:


//--------------------- .nv.global.init           --------------------------
	.section	.nv.global.init,"aw",@progbits
.nv.global.init:
	.type		$str,@object
	.size		$str,(.L_0 - $str)
$str:
        /*0000*/ 	.byte	0x25, 0x2e, 0x31, 0x37, 0x67, 0x0a, 0x00
.L_0:


//--------------------- .nv.shared.reserved.0     --------------------------
	.section	.nv.shared.reserved.0,"aw",@nobits
	.weak		__nv_reservedSMEM_offset_0_alias
	.size		__nv_reservedSMEM_offset_0_alias, 0, 64
	.other		__nv_reservedSMEM_offset_0_alias,@"STO_CUDA_RESERVED_SHARED STV_DEFAULT"
__nv_reservedSMEM_offset_0_alias:
	.zero		0
	.zero		64


//--------------------- .nv.constant0._Z7computefiiiifffffffffffffff --------------------------
	.section	.nv.constant0._Z7computefiiiifffffffffffffff,"a",@progbits
	.sectionflags	@""
	.align	4
.nv.constant0._Z7computefiiiifffffffffffffff:
	.zero		976


//--------------------- SYMBOLS --------------------------

	.type		.nv.reservedSmem.offset0,@object
	.size		.nv.reservedSmem.offset0,0x4
	.type		vprintf,@function
